// auto-generated by cutlass_sweep.gemm — config: {"arch": "sm_90", "cluster_m": 2, "cluster_n": 2, "dtype": "int8", "stages": 4, "tile_k": 128, "tile_m": 128, "tile_n": 64}
#include "cutlass/cutlass.h"
#include "cutlass/gemm/collective/collective_builder.hpp"
#include "cutlass/gemm/device/gemm_universal_adapter.h"
#include "cutlass/gemm/kernel/gemm_universal.hpp"
#include "cutlass/epilogue/collective/collective_builder.hpp"

using ElemA = int8_t;
using ElemB = int8_t;
using ElemCD = int8_t;
using Acc  = int32_t;
using TileShape    = cute::Shape<cute::_128, cute::_64, cute::_128>;
using ClusterShape = cute::Shape<cute::_2, cute::_2, cute::_1>;

using CollectiveEpilogue = typename cutlass::epilogue::collective::CollectiveBuilder<
    cutlass::arch::Sm90, cutlass::arch::OpClassTensorOp,
    TileShape, ClusterShape,
    cutlass::epilogue::collective::EpilogueTileAuto,
    Acc, Acc,
    ElemCD, cutlass::layout::RowMajor, 128 / cutlass::sizeof_bits<ElemCD>::value,
    ElemCD, cutlass::layout::RowMajor, 128 / cutlass::sizeof_bits<ElemCD>::value,
    cutlass::epilogue::collective::EpilogueScheduleAuto
  >::CollectiveOp;

using CollectiveMainloop = typename cutlass::gemm::collective::CollectiveBuilder<
    cutlass::arch::Sm90, cutlass::arch::OpClassTensorOp,
    ElemA, cutlass::layout::RowMajor, 128 / cutlass::sizeof_bits<ElemA>::value,
    ElemB, cutlass::layout::ColumnMajor, 128 / cutlass::sizeof_bits<ElemB>::value,
    Acc,
    TileShape, ClusterShape,
    cutlass::gemm::collective::StageCount<4>,
    cutlass::gemm::collective::KernelScheduleAuto
  >::CollectiveOp;

using GemmKernel = cutlass::gemm::kernel::GemmUniversal<
    cute::Shape<int,int,int,int>,
    CollectiveMainloop,
    CollectiveEpilogue
>;
using Gemm = cutlass::gemm::device::GemmUniversalAdapter<GemmKernel>;

// Force the device kernel symbol into the cubin without needing a host main.
auto* _anchor = &cutlass::device_kernel<GemmKernel>;


// ===== COMPILED SASS (sm_90a) =====

	.target	sm_90a

	.elftype	@"ET_EXEC"


//--------------------- .note.nv.tkinfo           --------------------------
	.section	.note.nv.tkinfo,"",@"SHT_NOTE"
	.sectionflags	@"SHF_NOTE_NV_TKINFO"
	.tkinfo
        /*0018*/ 	.word	0x00000002
        /*0030*/ 	.string	""
        /*0030*/ 	.string	"ptxas"
        /*0030*/ 	.string	"Cuda compilation tools, release 13.0, V13.0.88"
        /*0030*/ 	.string	"Build cuda_13.0.r13.0/compiler.36424714_0"
        /*0030*/ 	.string	"-arch sm_90a -m 64 "



//--------------------- .note.nv.cuinfo           --------------------------
	.section	.note.nv.cuinfo,"",@"SHT_NOTE"
	.sectionflags	@"SHF_NOTE_NV_CUINFO"
        /*0018*/ 	.short	0x0002
        /*001a*/ 	.short	0x005a
        /*001c*/ 	.short	0x0082
	.zero		2


//--------------------- .nv.info                  --------------------------
	.section	.nv.info,"",@"SHT_CUDA_INFO"
	.align	4


	//----- nvinfo : EIATTR_REGCOUNT
	.align		4
        /*0000*/ 	.byte	0x04, 0x2f
        /*0002*/ 	.short	(.L_15 - .L_14)
	.align		4
.L_14:
        /*0004*/ 	.word	index@(_ZN7cutlass13device_kernelINS_4gemm6kernel13GemmUniversalIN4cute5tupleIJiiiiEEENS1_10collective13CollectiveMmaINS1_34MainloopSm90TmaGmmaWarpSpecializedILi4ENS5_IJNS4_1CILi2EEESB_NSA_ILi1EEEEEENS1_35KernelTmaWarpSpecializedCooperativeEEENS5_IJNSA_ILi128EEENSA_ILi64EEESG_EEEaNS5_IJlSC_lEEEaSJ_NS4_8TiledMMAINS4_8MMA_AtomIJNS4_4SM904GMMA26MMA_64x64x32_S32S8S8_SS_TNEEEENS4_6LayoutINS5_IJSB_SC_SC_EEENS5_IJSC_NSA_ILi0EEESS_EEEEENS5_IJNS4_10UnderscoreESV_SV_EEEEENS4_23SM90_TMA_LOAD_MULTICASTENS4_14ComposedLayoutINS4_7SwizzleILi3ELi4ELi3EEENS4_18smem_ptr_flag_bitsILi8EEENSQ_INS5_IJNSA_ILi8EEESG_EEENS5_IJSG_SC_EEEEEEEvNS4_8identityESY_S18_vS19_EENS_8epilogue10collective6detail29Sm90TmaWarpSpecializedAdapterINS1C_15DefaultEpilogueIaSJ_SJ_NS1B_6thread17LinearCombinationIaLi1EiiLNS1G_9ScaleType4KindE0ELNS_15FloatRoundStyleE2EaEENS1_15EpilogueDefaultEEEEEvvEEEEvNT_6ParamsE)
        /*0008*/ 	.word	0x000000a8


	//----- nvinfo : EIATTR_FRAME_SIZE
	.align		4
.L_15:
        /*000c*/ 	.byte	0x04, 0x11
        /*000e*/ 	.short	(.L_17 - .L_16)
	.align		4
.L_16:
        /*0010*/ 	.word	index@(_ZN7cutlass13device_kernelINS_4gemm6kernel13GemmUniversalIN4cute5tupleIJiiiiEEENS1_10collective13CollectiveMmaINS1_34MainloopSm90TmaGmmaWarpSpecializedILi4ENS5_IJNS4_1CILi2EEESB_NSA_ILi1EEEEEENS1_35KernelTmaWarpSpecializedCooperativeEEENS5_IJNSA_ILi128EEENSA_ILi64EEESG_EEEaNS5_IJlSC_lEEEaSJ_NS4_8TiledMMAINS4_8MMA_AtomIJNS4_4SM904GMMA26MMA_64x64x32_S32S8S8_SS_TNEEEENS4_6LayoutINS5_IJSB_SC_SC_EEENS5_IJSC_NSA_ILi0EEESS_EEEEENS5_IJNS4_10UnderscoreESV_SV_EEEEENS4_23SM90_TMA_LOAD_MULTICASTENS4_14ComposedLayoutINS4_7SwizzleILi3ELi4ELi3EEENS4_18smem_ptr_flag_bitsILi8EEENSQ_INS5_IJNSA_ILi8EEESG_EEENS5_IJSG_SC_EEEEEEEvNS4_8identityESY_S18_vS19_EENS_8epilogue10collective6detail29Sm90TmaWarpSpecializedAdapterINS1C_15DefaultEpilogueIaSJ_SJ_NS1B_6thread17LinearCombinationIaLi1EiiLNS1G_9ScaleType4KindE0ELNS_15FloatRoundStyleE2EaEENS1_15EpilogueDefaultEEEEEvvEEEEvNT_6ParamsE)
        /*0014*/ 	.word	0x00000000


	//----- nvinfo : EIATTR_MIN_STACK_SIZE
	.align		4
.L_17:
        /*0018*/ 	.byte	0x04, 0x12
        /*001a*/ 	.short	(.L_19 - .L_18)
	.align		4
.L_18:
        /*001c*/ 	.word	index@(_ZN7cutlass13device_kernelINS_4gemm6kernel13GemmUniversalIN4cute5tupleIJiiiiEEENS1_10collective13CollectiveMmaINS1_34MainloopSm90TmaGmmaWarpSpecializedILi4ENS5_IJNS4_1CILi2EEESB_NSA_ILi1EEEEEENS1_35KernelTmaWarpSpecializedCooperativeEEENS5_IJNSA_ILi128EEENSA_ILi64EEESG_EEEaNS5_IJlSC_lEEEaSJ_NS4_8TiledMMAINS4_8MMA_AtomIJNS4_4SM904GMMA26MMA_64x64x32_S32S8S8_SS_TNEEEENS4_6LayoutINS5_IJSB_SC_SC_EEENS5_IJSC_NSA_ILi0EEESS_EEEEENS5_IJNS4_10UnderscoreESV_SV_EEEEENS4_23SM90_TMA_LOAD_MULTICASTENS4_14ComposedLayoutINS4_7SwizzleILi3ELi4ELi3EEENS4_18smem_ptr_flag_bitsILi8EEENSQ_INS5_IJNSA_ILi8EEESG_EEENS5_IJSG_SC_EEEEEEEvNS4_8identityESY_S18_vS19_EENS_8epilogue10collective6detail29Sm90TmaWarpSpecializedAdapterINS1C_15DefaultEpilogueIaSJ_SJ_NS1B_6thread17LinearCombinationIaLi1EiiLNS1G_9ScaleType4KindE0ELNS_15FloatRoundStyleE2EaEENS1_15EpilogueDefaultEEEEEvvEEEEvNT_6ParamsE)
        /*0020*/ 	.word	0x00000000
.L_19:


//--------------------- .nv.compat                --------------------------
	.section	.nv.compat,"",@"SHT_CUDA_COMPAT_INFO"
	.align	4
        /*0000*/ 	.byte	0x02, 0x09, 0x01, 0x00, 0x02, 0x02, 0x04, 0x00, 0x02, 0x05, 0x05, 0x00, 0x03, 0x07, 0x01, 0x01
        /*0010*/ 	.byte	0x02, 0x03, 0x01, 0x00, 0x02, 0x06, 0x01, 0x00, 0x04, 0x0b, 0x08, 0x00, 0x00, 0x00, 0x00, 0x00
        /*0020*/ 	.byte	0x00, 0x00, 0x00, 0x00


//--------------------- .nv.info._ZN7cutlass13device_kernelINS_4gemm6kernel13GemmUniversalIN4cute5tupleIJiiiiEEENS1_10collective13CollectiveMmaINS1_34MainloopSm90TmaGmmaWarpSpecializedILi4ENS5_IJNS4_1CILi2EEESB_NSA_ILi1EEEEEENS1_35KernelTmaWarpSpecializedCooperativeEEENS5_IJNSA_ILi128EEENSA_ILi64EEESG_EEEaNS5_IJlSC_lEEEaSJ_NS4_8TiledMMAINS4_8MMA_AtomIJNS4_4SM904GMMA26MMA_64x64x32_S32S8S8_SS_TNEEEENS4_6LayoutINS5_IJSB_SC_SC_EEENS5_IJSC_NSA_ILi0EEESS_EEEEENS5_IJNS4_10UnderscoreESV_SV_EEEEENS4_23SM90_TMA_LOAD_MULTICASTENS4_14ComposedLayoutINS4_7SwizzleILi3ELi4ELi3EEENS4_18smem_ptr_flag_bitsILi8EEENSQ_INS5_IJNSA_ILi8EEESG_EEENS5_IJSG_SC_EEEEEEEvNS4_8identityESY_S18_vS19_EENS_8epilogue10collective6detail29Sm90TmaWarpSpecializedAdapterINS1C_15DefaultEpilogueIaSJ_SJ_NS1B_6thread17LinearCombinationIaLi1EiiLNS1G_9ScaleType4KindE0ELNS_15FloatRoundStyleE2EaEENS1_15EpilogueDefaultEEEEEvvEEEEvNT_6ParamsE --------------------------
	.section	.nv.info._ZN7cutlass13device_kernelINS_4gemm6kernel13GemmUniversalIN4cute5tupleIJiiiiEEENS1_10collective13CollectiveMmaINS1_34MainloopSm90TmaGmmaWarpSpecializedILi4ENS5_IJNS4_1CILi2EEESB_NSA_ILi1EEEEEENS1_35KernelTmaWarpSpecializedCooperativeEEENS5_IJNSA_ILi128EEENSA_ILi64EEESG_EEEaNS5_IJlSC_lEEEaSJ_NS4_8TiledMMAINS4_8MMA_AtomIJNS4_4SM904GMMA26MMA_64x64x32_S32S8S8_SS_TNEEEENS4_6LayoutINS5_IJSB_SC_SC_EEENS5_IJSC_NSA_ILi0EEESS_EEEEENS5_IJNS4_10UnderscoreESV_SV_EEEEENS4_23SM90_TMA_LOAD_MULTICASTENS4_14ComposedLayoutINS4_7SwizzleILi3ELi4ELi3EEENS4_18smem_ptr_flag_bitsILi8EEENSQ_INS5_IJNSA_ILi8EEESG_EEENS5_IJSG_SC_EEEEEEEvNS4_8identityESY_S18_vS19_EENS_8epilogue10collective6detail29Sm90TmaWarpSpecializedAdapterINS1C_15DefaultEpilogueIaSJ_SJ_NS1B_6thread17LinearCombinationIaLi1EiiLNS1G_9ScaleType4KindE0ELNS_15FloatRoundStyleE2EaEENS1_15EpilogueDefaultEEEEEvvEEEEvNT_6ParamsE,"",@"SHT_CUDA_INFO"
	.sectionflags	@""
	.align	4


	//----- nvinfo : EIATTR_CUDA_API_VERSION
	.align		4
        /*0000*/ 	.byte	0x04, 0x37
        /*0002*/ 	.short	(.L_21 - .L_20)
.L_20:
        /*0004*/ 	.word	0x00000082


	//----- nvinfo : EIATTR_KPARAM_INFO
	.align		4
.L_21:
        /*0008*/ 	.byte	0x04, 0x17
        /*000a*/ 	.short	(.L_23 - .L_22)
.L_22:
        /*000c*/ 	.word	0x00000000
        /*0010*/ 	.short	0x0000
        /*0012*/ 	.short	0x0070
        /*0014*/ 	.byte	0x00, 0xf0, 0x01, 0x10


	//----- nvinfo : EIATTR_SPARSE_MMA_MASK
	.align		4
.L_23:
        /*0018*/ 	.byte	0x03, 0x50
        /*001a*/ 	.short	0x0000


	//----- nvinfo : EIATTR_MAXREG_COUNT
	.align		4
        /*001c*/ 	.byte	0x03, 0x1b
        /*001e*/ 	.short	0x00a8


	//----- nvinfo : EIATTR_NUM_BARRIERS
	.align		4
        /*0020*/ 	.byte	0x02, 0x4c
        /*0022*/ 	.byte	0x01
	.zero		1


	//----- nvinfo : EIATTR_EXTERNS
	.align		4
        /*0024*/ 	.byte	0x04, 0x0f
        /*0026*/ 	.short	(.L_25 - .L_24)


	//   ....[0]....
	.align		4
.L_24:
        /*0028*/ 	.word	index@(__assertfail)


	//----- nvinfo : EIATTR_MERCURY_ISA_VERSION
	.align		4
.L_25:
        /*002c*/ 	.byte	0x03, 0x5f
        /*002e*/ 	.short	0x0101


	//----- nvinfo : EIATTR_INT_WARP_WIDE_INSTR_OFFSETS
	.align		4
        /*0030*/ 	.byte	0x04, 0x31
        /*0032*/ 	.short	(.L_27 - .L_26)


	//   ....[0]....
.L_26:
        /*0034*/ 	.word	0x00000480


	//   ....[1]....
        /*0038*/ 	.word	0x000004b0


	//   ....[2]....
        /*003c*/ 	.word	0x00000670


	//   ....[3]....
        /*0040*/ 	.word	0x00001cc0


	//----- nvinfo : EIATTR_COOP_GROUP_MASK_REGIDS
	.align		4
.L_27:
        /*0044*/ 	.byte	0x04, 0x29
        /*0046*/ 	.short	(.L_29 - .L_28)


	//   ....[0]....
.L_28:
        /*0048*/ 	.word	0xffffffff


	//   ....[1]....
        /*004c*/ 	.word	0xffffffff


	//   ....[2]....
        /*0050*/ 	.word	0xffffffff


	//   ....[3]....
        /*0054*/ 	.word	0xffffffff


	//   ....[4]....
        /*0058*/ 	.word	0xffffffff


	//   ....[5]....
        /*005c*/ 	.word	0xffffffff


	//----- nvinfo : EIATTR_COOP_GROUP_INSTR_OFFSETS
	.align		4
.L_29:
        /*0060*/ 	.byte	0x04, 0x28
        /*0062*/ 	.short	(.L_31 - .L_30)


	//   ....[0]....
.L_30:
        /*0064*/ 	.word	0x00000060


	//   ....[1]....
        /*0068*/ 	.word	0x00000070


	//   ....[2]....
        /*006c*/ 	.word	0x00000130


	//   ....[3]....
        /*0070*/ 	.word	0x000002d0


	//   ....[4]....
        /*0074*/ 	.word	0x000007f0


	//   ....[5]....
        /*0078*/ 	.word	0x00001220


	//----- nvinfo : EIATTR_REG_RECONFIG
	.align		4
.L_31:
        /*007c*/ 	.byte	0x01, 0x54
	.zero		2


	//----- nvinfo : EIATTR_SYSCALL_OFFSETS
	.align		4
        /*0080*/ 	.byte	0x04, 0x46
        /*0082*/ 	.short	(.L_33 - .L_32)


	//   ....[0]....
.L_32:
        /*0084*/ 	.word	0x000013e0


	//----- nvinfo : EIATTR_MBARRIER_INSTR_OFFSETS
	.align		4
.L_33:
        /*0088*/ 	.byte	0x04, 0x39
        /*008a*/ 	.short	(.L_35 - .L_34)


	//   ....[0]....
.L_34:
        /*008c*/ 	.word	0x00000230
        /*0090*/ 	.word	0x000000ff
        /*0094*/ 	.word	0x00000000
        /*0098*/ 	.short	0x0100
        /*009a*/ 	.byte	0x08
	.zero		1


	//   ....[1]....
        /*009c*/ 	.word	0x00000240
        /*00a0*/ 	.word	0x000000ff
        /*00a4*/ 	.word	0x00000020
        /*00a8*/ 	.short	0x0100
        /*00aa*/ 	.byte	0x08
	.zero		1


	//   ....[2]....
        /*00ac*/ 	.word	0x00000250
        /*00b0*/ 	.word	0x000000ff
        /*00b4*/ 	.word	0x00000008
        /*00b8*/ 	.short	0x0100
        /*00ba*/ 	.byte	0x08
	.zero		1


	//   ....[3]....
        /*00bc*/ 	.word	0x00000260
        /*00c0*/ 	.word	0x000000ff
        /*00c4*/ 	.word	0x00000028
        /*00c8*/ 	.short	0x0100
        /*00ca*/ 	.byte	0x08
	.zero		1


	//   ....[4]....
        /*00cc*/ 	.word	0x00000270
        /*00d0*/ 	.word	0x000000ff
        /*00d4*/ 	.word	0x00000010
        /*00d8*/ 	.short	0x0100
        /*00da*/ 	.byte	0x08
	.zero		1


	//   ....[5]....
        /*00dc*/ 	.word	0x00000280
        /*00e0*/ 	.word	0x000000ff
        /*00e4*/ 	.word	0x00000030
        /*00e8*/ 	.short	0x0100
        /*00ea*/ 	.byte	0x08
	.zero		1


	//   ....[6]....
        /*00ec*/ 	.word	0x00000290
        /*00f0*/ 	.word	0x000000ff
        /*00f4*/ 	.word	0x00000018
        /*00f8*/ 	.short	0x0100
        /*00fa*/ 	.byte	0x08
	.zero		1


	//   ....[7]....
        /*00fc*/ 	.word	0x000002a0
        /*0100*/ 	.word	0x000000ff
        /*0104*/ 	.word	0x00000038
        /*0108*/ 	.short	0x0100
        /*010a*/ 	.byte	0x08
	.zero		1


	//   ....[8]....
        /*010c*/ 	.word	0x000006f0
        /*0110*/ 	.word	0x000000ff
        /*0114*/ 	.word	0x00000050
        /*0118*/ 	.short	0x0100
        /*011a*/ 	.byte	0x06
	.zero		1


	//   ....[9]....
        /*011c*/ 	.word	0x00000780
        /*0120*/ 	.word	0x000000ff
        /*0124*/ 	.word	0x00000058
        /*0128*/ 	.short	0x0100
        /*012a*/ 	.byte	0x06
	.zero		1


	//   ....[10]....
        /*012c*/ 	.word	0x000014b0
        /*0130*/ 	.word	0x00000003
        /*0134*/ 	.word	0x00000000
        /*0138*/ 	.short	0x010a
        /*013a*/ 	.byte	0x3f
	.zero		1


	//   ....[11]....
        /*013c*/ 	.word	0x000014f0
        /*0140*/ 	.word	0x00000003
        /*0144*/ 	.word	0x00000000
        /*0148*/ 	.short	0x010a
        /*014a*/ 	.byte	0x3f
	.zero		1


	//   ....[12]....
        /*014c*/ 	.word	0x000018c0
        /*0150*/ 	.word	0x00000005
        /*0154*/ 	.word	0x00000000
        /*0158*/ 	.short	0x010a
        /*015a*/ 	.byte	0x3f
	.zero		1


	//   ....[13]....
        /*015c*/ 	.word	0x00001900
        /*0160*/ 	.word	0x00000005
        /*0164*/ 	.word	0x00000000
        /*0168*/ 	.short	0x010a
        /*016a*/ 	.byte	0x3f
	.zero		1


	//   ....[14]....
        /*016c*/ 	.word	0x00001b60
        /*0170*/ 	.word	0x00000005
        /*0174*/ 	.word	0x00000000
        /*0178*/ 	.short	0x0101
        /*017a*/ 	.byte	0x3f
	.zero		1


	//   ....[15]....
        /*017c*/ 	.word	0x00001d40
        /*0180*/ 	.word	0x00000003
        /*0184*/ 	.word	0x00000000
        /*0188*/ 	.short	0x0101
        /*018a*/ 	.byte	0x3f
	.zero		1


	//   ....[16]....
        /*018c*/ 	.word	0x00004d00
        /*0190*/ 	.word	0x00000016
        /*0194*/ 	.word	0x00000020
        /*0198*/ 	.short	0x010a
        /*019a*/ 	.byte	0x3f
	.zero		1


	//   ....[17]....
        /*019c*/ 	.word	0x000050b0
        /*01a0*/ 	.word	0x00000004
        /*01a4*/ 	.word	0x00000058
        /*01a8*/ 	.short	0x0101
        /*01aa*/ 	.byte	0x3f
	.zero		1


	//   ....[18]....
        /*01ac*/ 	.word	0x000057c0
        /*01b0*/ 	.word	0x00000005
        /*01b4*/ 	.word	0x00000000
        /*01b8*/ 	.short	0x010a
        /*01ba*/ 	.byte	0x3f
	.zero		1


	//   ....[19]....
        /*01bc*/ 	.word	0x00005840
        /*01c0*/ 	.word	0x00000007
        /*01c4*/ 	.word	0x00000000
        /*01c8*/ 	.short	0x010a
        /*01ca*/ 	.byte	0x3f
	.zero		1


	//   ....[20]....
        /*01cc*/ 	.word	0x000058d0
        /*01d0*/ 	.word	0x00000006
        /*01d4*/ 	.word	0x00000000
        /*01d8*/ 	.short	0x010a
        /*01da*/ 	.byte	0x3f
	.zero		1


	//   ....[21]....
        /*01dc*/ 	.word	0x00005960
        /*01e0*/ 	.word	0x00000003
        /*01e4*/ 	.word	0x00000000
        /*01e8*/ 	.short	0x010a
        /*01ea*/ 	.byte	0x3f
	.zero		1


	//   ....[22]....
        /*01ec*/ 	.word	0x000059c0
        /*01f0*/ 	.word	0x00000003
        /*01f4*/ 	.word	0x00000000
        /*01f8*/ 	.short	0x010a
        /*01fa*/ 	.byte	0x3f
	.zero		1


	//   ....[23]....
        /*01fc*/ 	.word	0x00005a10
        /*0200*/ 	.word	0x00000005
        /*0204*/ 	.word	0x00000000
        /*0208*/ 	.short	0x010a
        /*020a*/ 	.byte	0x3f
	.zero		1


	//   ....[24]....
        /*020c*/ 	.word	0x00005ae0
        /*0210*/ 	.word	0x00000016
        /*0214*/ 	.word	0x00000020
        /*0218*/ 	.short	0x010a
        /*021a*/ 	.byte	0x3f
	.zero		1


	//   ....[25]....
        /*021c*/ 	.word	0x00005bb0
        /*0220*/ 	.word	0x00000005
        /*0224*/ 	.word	0x00000000
        /*0228*/ 	.short	0x010a
        /*022a*/ 	.byte	0x3f
	.zero		1


	//   ....[26]....
        /*022c*/ 	.word	0x00005c00
        /*0230*/ 	.word	0x00000007
        /*0234*/ 	.word	0x00000000
        /*0238*/ 	.short	0x010a
        /*023a*/ 	.byte	0x3f
	.zero		1


	//   ....[27]....
        /*023c*/ 	.word	0x00005c50
        /*0240*/ 	.word	0x00000006
        /*0244*/ 	.word	0x00000000
        /*0248*/ 	.short	0x010a
        /*024a*/ 	.byte	0x3f
	.zero		1


	//----- nvinfo : EIATTR_NUM_MBARRIERS
	.align		4
.L_35:
        /*024c*/ 	.byte	0x03, 0x38
        /*024e*/ 	.short	0x000a


	//----- nvinfo : EIATTR_EXIT_INSTR_OFFSETS
	.align		4
        /*0250*/ 	.byte	0x04, 0x1c
        /*0252*/ 	.short	(.L_37 - .L_36)


	//   ....[0]....
.L_36:
        /*0254*/ 	.word	0x00000950


	//   ....[1]....
        /*0258*/ 	.word	0x00001160


	//   ....[2]....
        /*025c*/ 	.word	0x00004310


	//   ....[3]....
        /*0260*/ 	.word	0x00004870


	//   ....[4]....
        /*0264*/ 	.word	0x000059b0


	//----- nvinfo : EIATTR_MAX_THREADS
	.align		4
.L_37:
        /*0268*/ 	.byte	0x04, 0x05
        /*026a*/ 	.short	(.L_39 - .L_38)
.L_38:
        /*026c*/ 	.word	0x00000180
        /*0270*/ 	.word	0x00000001
        /*0274*/ 	.word	0x00000001


	//----- nvinfo : EIATTR_CRS_STACK_SIZE
	.align		4
.L_39:
        /*0278*/ 	.byte	0x04, 0x1e
        /*027a*/ 	.short	(.L_41 - .L_40)
.L_40:
        /*027c*/ 	.word	0x00000000


	//----- nvinfo : EIATTR_CBANK_PARAM_SIZE
	.align		4
.L_41:
        /*0280*/ 	.byte	0x03, 0x19
        /*0282*/ 	.short	0x0470


	//----- nvinfo : EIATTR_PARAM_CBANK
	.align		4
        /*0284*/ 	.byte	0x04, 0x0a
        /*0286*/ 	.short	(.L_43 - .L_42)
	.align		4
.L_42:
        /*0288*/ 	.word	index@(.nv.constant0._ZN7cutlass13device_kernelINS_4gemm6kernel13GemmUniversalIN4cute5tupleIJiiiiEEENS1_10collective13CollectiveMmaINS1_34MainloopSm90TmaGmmaWarpSpecializedILi4ENS5_IJNS4_1CILi2EEESB_NSA_ILi1EEEEEENS1_35KernelTmaWarpSpecializedCooperativeEEENS5_IJNSA_ILi128EEENSA_ILi64EEESG_EEEaNS5_IJlSC_lEEEaSJ_NS4_8TiledMMAINS4_8MMA_AtomIJNS4_4SM904GMMA26MMA_64x64x32_S32S8S8_SS_TNEEEENS4_6LayoutINS5_IJSB_SC_SC_EEENS5_IJSC_NSA_ILi0EEESS_EEEEENS5_IJNS4_10UnderscoreESV_SV_EEEEENS4_23SM90_TMA_LOAD_MULTICASTENS4_14ComposedLayoutINS4_7SwizzleILi3ELi4ELi3EEENS4_18smem_ptr_flag_bitsILi8EEENSQ_INS5_IJNSA_ILi8EEESG_EEENS5_IJSG_SC_EEEEEEEvNS4_8identityESY_S18_vS19_EENS_8epilogue10collective6detail29Sm90TmaWarpSpecializedAdapterINS1C_15DefaultEpilogueIaSJ_SJ_NS1B_6thread17LinearCombinationIaLi1EiiLNS1G_9ScaleType4KindE0ELNS_15FloatRoundStyleE2EaEENS1_15EpilogueDefaultEEEEEvvEEEEvNT_6ParamsE)
        /*028c*/ 	.short	0x0210
        /*028e*/ 	.short	0x0470


	//----- nvinfo : EIATTR_SW_WAR
	.align		4
.L_43:
        /*0290*/ 	.byte	0x04, 0x36
        /*0292*/ 	.short	(.L_45 - .L_44)
.L_44:
        /*0294*/ 	.word	0x00000008
.L_45:


//--------------------- .nv.callgraph             --------------------------
	.section	.nv.callgraph,"",@"SHT_CUDA_CALLGRAPH"
	.align	4
	.sectionentsize	8
	.align		4
        /*0000*/ 	.word	0x00000000
	.align		4
        /*0004*/ 	.word	0xffffffff
	.align		4
        /*0008*/ 	.word	index@(_ZN7cutlass13device_kernelINS_4gemm6kernel13GemmUniversalIN4cute5tupleIJiiiiEEENS1_10collective13CollectiveMmaINS1_34MainloopSm90TmaGmmaWarpSpecializedILi4ENS5_IJNS4_1CILi2EEESB_NSA_ILi1EEEEEENS1_35KernelTmaWarpSpecializedCooperativeEEENS5_IJNSA_ILi128EEENSA_ILi64EEESG_EEEaNS5_IJlSC_lEEEaSJ_NS4_8TiledMMAINS4_8MMA_AtomIJNS4_4SM904GMMA26MMA_64x64x32_S32S8S8_SS_TNEEEENS4_6LayoutINS5_IJSB_SC_SC_EEENS5_IJSC_NSA_ILi0EEESS_EEEEENS5_IJNS4_10UnderscoreESV_SV_EEEEENS4_23SM90_TMA_LOAD_MULTICASTENS4_14ComposedLayoutINS4_7SwizzleILi3ELi4ELi3EEENS4_18smem_ptr_flag_bitsILi8EEENSQ_INS5_IJNSA_ILi8EEESG_EEENS5_IJSG_SC_EEEEEEEvNS4_8identityESY_S18_vS19_EENS_8epilogue10collective6detail29Sm90TmaWarpSpecializedAdapterINS1C_15DefaultEpilogueIaSJ_SJ_NS1B_6thread17LinearCombinationIaLi1EiiLNS1G_9ScaleType4KindE0ELNS_15FloatRoundStyleE2EaEENS1_15EpilogueDefaultEEEEEvvEEEEvNT_6ParamsE)
	.align		4
        /*000c*/ 	.word	index@(__assertfail)
	.align		4
        /*0010*/ 	.word	0x00000000
	.align		4
        /*0014*/ 	.word	0xfffffffe
	.align		4
        /*0018*/ 	.word	0x00000000
	.align		4
        /*001c*/ 	.word	0xfffffffd
	.align		4
        /*0020*/ 	.word	0x00000000
	.align		4
        /*0024*/ 	.word	0xfffffffc


//--------------------- .nv.constant4             --------------------------
	.section	.nv.constant4,"a",@progbits
	.align	8
	.align		8
.nv.constant4:
        /*0000*/ 	.dword	__assertfail
	.align		8
        /*0008*/ 	.dword	__unnamed_1
	.align		8
        /*0010*/ 	.dword	_ZN39_INTERNAL_e2f1bf20_4_k_cu_68afd2c0_53094cuda3std3__45__cpo5beginE
	.align		8
        /*0018*/ 	.dword	_ZN39_INTERNAL_e2f1bf20_4_k_cu_68afd2c0_53094cuda3std3__45__cpo3endE
	.align		8
        /*0020*/ 	.dword	_ZN39_INTERNAL_e2f1bf20_4_k_cu_68afd2c0_53094cuda3std3__45__cpo6cbeginE
	.align		8
        /*0028*/ 	.dword	_ZN39_INTERNAL_e2f1bf20_4_k_cu_68afd2c0_53094cuda3std3__45__cpo4cendE
	.align		8
        /*0030*/ 	.dword	_ZN39_INTERNAL_e2f1bf20_4_k_cu_68afd2c0_53094cuda3std3__441_GLOBAL__N__e2f1bf20_4_k_cu_68afd2c0_53096ignoreE
	.align		8
        /*0038*/ 	.dword	_ZN39_INTERNAL_e2f1bf20_4_k_cu_68afd2c0_53094cuda3std3__419piecewise_constructE
	.align		8
        /*0040*/ 	.dword	_ZN39_INTERNAL_e2f1bf20_4_k_cu_68afd2c0_53094cuda3std3__48in_placeE
	.align		8
        /*0048*/ 	.dword	_ZN39_INTERNAL_e2f1bf20_4_k_cu_68afd2c0_53094cuda3std6ranges3__45__cpo4swapE
	.align		8
        /*0050*/ 	.dword	_ZN39_INTERNAL_e2f1bf20_4_k_cu_68afd2c0_53094cuda3std6ranges3__45__cpo9iter_moveE
	.align		8
        /*0058*/ 	.dword	_ZN39_INTERNAL_e2f1bf20_4_k_cu_68afd2c0_53094cute7productE
	.align		8
        /*0060*/ 	.dword	_ZN39_INTERNAL_e2f1bf20_4_k_cu_68afd2c0_53094cute1_E
	.align		8
        /*0068*/ 	.dword	$str$22
	.align		8
        /*0070*/ 	.dword	$str$23


//--------------------- .text._ZN7cutlass13device_kernelINS_4gemm6kernel13GemmUniversalIN4cute5tupleIJiiiiEEENS1_10collective13CollectiveMmaINS1_34MainloopSm90TmaGmmaWarpSpecializedILi4ENS5_IJNS4_1CILi2EEESB_NSA_ILi1EEEEEENS1_35KernelTmaWarpSpecializedCooperativeEEENS5_IJNSA_ILi128EEENSA_ILi64EEESG_EEEaNS5_IJlSC_lEEEaSJ_NS4_8TiledMMAINS4_8MMA_AtomIJNS4_4SM904GMMA26MMA_64x64x32_S32S8S8_SS_TNEEEENS4_6LayoutINS5_IJSB_SC_SC_EEENS5_IJSC_NSA_ILi0EEESS_EEEEENS5_IJNS4_10UnderscoreESV_SV_EEEEENS4_23SM90_TMA_LOAD_MULTICASTENS4_14ComposedLayoutINS4_7SwizzleILi3ELi4ELi3EEENS4_18smem_ptr_flag_bitsILi8EEENSQ_INS5_IJNSA_ILi8EEESG_EEENS5_IJSG_SC_EEEEEEEvNS4_8identityESY_S18_vS19_EENS_8epilogue10collective6detail29Sm90TmaWarpSpecializedAdapterINS1C_15DefaultEpilogueIaSJ_SJ_NS1B_6thread17LinearCombinationIaLi1EiiLNS1G_9ScaleType4KindE0ELNS_15FloatRoundStyleE2EaEENS1_15EpilogueDefaultEEEEEvvEEEEvNT_6ParamsE --------------------------
	.section	.text._ZN7cutlass13device_kernelINS_4gemm6kernel13GemmUniversalIN4cute5tupleIJiiiiEEENS1_10collective13CollectiveMmaINS1_34MainloopSm90TmaGmmaWarpSpecializedILi4ENS5_IJNS4_1CILi2EEESB_NSA_ILi1EEEEEENS1_35KernelTmaWarpSpecializedCooperativeEEENS5_IJNSA_ILi128EEENSA_ILi64EEESG_EEEaNS5_IJlSC_lEEEaSJ_NS4_8TiledMMAINS4_8MMA_AtomIJNS4_4SM904GMMA26MMA_64x64x32_S32S8S8_SS_TNEEEENS4_6LayoutINS5_IJSB_SC_SC_EEENS5_IJSC_NSA_ILi0EEESS_EEEEENS5_IJNS4_10UnderscoreESV_SV_EEEEENS4_23SM90_TMA_LOAD_MULTICASTENS4_14ComposedLayoutINS4_7SwizzleILi3ELi4ELi3EEENS4_18smem_ptr_flag_bitsILi8EEENSQ_INS5_IJNSA_ILi8EEESG_EEENS5_IJSG_SC_EEEEEEEvNS4_8identityESY_S18_vS19_EENS_8epilogue10collective6detail29Sm90TmaWarpSpecializedAdapterINS1C_15DefaultEpilogueIaSJ_SJ_NS1B_6thread17LinearCombinationIaLi1EiiLNS1G_9ScaleType4KindE0ELNS_15FloatRoundStyleE2EaEENS1_15EpilogueDefaultEEEEEvvEEEEvNT_6ParamsE,"ax",@progbits
	.align	128
.text._ZN7cutlass13device_kernelINS_4gemm6kernel13GemmUniversalIN4cute5tupleIJiiiiEEENS1_10collective13CollectiveMmaINS1_34MainloopSm90TmaGmmaWarpSpecializedILi4ENS5_IJNS4_1CILi2EEESB_NSA_ILi1EEEEEENS1_35KernelTmaWarpSpecializedCooperativeEEENS5_IJNSA_ILi128EEENSA_ILi64EEESG_EEEaNS5_IJlSC_lEEEaSJ_NS4_8TiledMMAINS4_8MMA_AtomIJNS4_4SM904GMMA26MMA_64x64x32_S32S8S8_SS_TNEEEENS4_6LayoutINS5_IJSB_SC_SC_EEENS5_IJSC_NSA_ILi0EEESS_EEEEENS5_IJNS4_10UnderscoreESV_SV_EEEEENS4_23SM90_TMA_LOAD_MULTICASTENS4_14ComposedLayoutINS4_7SwizzleILi3ELi4ELi3EEENS4_18smem_ptr_flag_bitsILi8EEENSQ_INS5_IJNSA_ILi8EEESG_EEENS5_IJSG_SC_EEEEEEEvNS4_8identityESY_S18_vS19_EENS_8epilogue10collective6detail29Sm90TmaWarpSpecializedAdapterINS1C_15DefaultEpilogueIaSJ_SJ_NS1B_6thread17LinearCombinationIaLi1EiiLNS1G_9ScaleType4KindE0ELNS_15FloatRoundStyleE2EaEENS1_15EpilogueDefaultEEEEEvvEEEEvNT_6ParamsE:
        .type           _ZN7cutlass13device_kernelINS_4gemm6kernel13GemmUniversalIN4cute5tupleIJiiiiEEENS1_10collective13CollectiveMmaINS1_34MainloopSm90TmaGmmaWarpSpecializedILi4ENS5_IJNS4_1CILi2EEESB_NSA_ILi1EEEEEENS1_35KernelTmaWarpSpecializedCooperativeEEENS5_IJNSA_ILi128EEENSA_ILi64EEESG_EEEaNS5_IJlSC_lEEEaSJ_NS4_8TiledMMAINS4_8MMA_AtomIJNS4_4SM904GMMA26MMA_64x64x32_S32S8S8_SS_TNEEEENS4_6LayoutINS5_IJSB_SC_SC_EEENS5_IJSC_NSA_ILi0EEESS_EEEEENS5_IJNS4_10UnderscoreESV_SV_EEEEENS4_23SM90_TMA_LOAD_MULTICASTENS4_14ComposedLayoutINS4_7SwizzleILi3ELi4ELi3EEENS4_18smem_ptr_flag_bitsILi8EEENSQ_INS5_IJNSA_ILi8EEESG_EEENS5_IJSG_SC_EEEEEEEvNS4_8identityESY_S18_vS19_EENS_8epilogue10collective6detail29Sm90TmaWarpSpecializedAdapterINS1C_15DefaultEpilogueIaSJ_SJ_NS1B_6thread17LinearCombinationIaLi1EiiLNS1G_9ScaleType4KindE0ELNS_15FloatRoundStyleE2EaEENS1_15EpilogueDefaultEEEEEvvEEEEvNT_6ParamsE,@function
        .size           _ZN7cutlass13device_kernelINS_4gemm6kernel13GemmUniversalIN4cute5tupleIJiiiiEEENS1_10collective13CollectiveMmaINS1_34MainloopSm90TmaGmmaWarpSpecializedILi4ENS5_IJNS4_1CILi2EEESB_NSA_ILi1EEEEEENS1_35KernelTmaWarpSpecializedCooperativeEEENS5_IJNSA_ILi128EEENSA_ILi64EEESG_EEEaNS5_IJlSC_lEEEaSJ_NS4_8TiledMMAINS4_8MMA_AtomIJNS4_4SM904GMMA26MMA_64x64x32_S32S8S8_SS_TNEEEENS4_6LayoutINS5_IJSB_SC_SC_EEENS5_IJSC_NSA_ILi0EEESS_EEEEENS5_IJNS4_10UnderscoreESV_SV_EEEEENS4_23SM90_TMA_LOAD_MULTICASTENS4_14ComposedLayoutINS4_7SwizzleILi3ELi4ELi3EEENS4_18smem_ptr_flag_bitsILi8EEENSQ_INS5_IJNSA_ILi8EEESG_EEENS5_IJSG_SC_EEEEEEEvNS4_8identityESY_S18_vS19_EENS_8epilogue10collective6detail29Sm90TmaWarpSpecializedAdapterINS1C_15DefaultEpilogueIaSJ_SJ_NS1B_6thread17LinearCombinationIaLi1EiiLNS1G_9ScaleType4KindE0ELNS_15FloatRoundStyleE2EaEENS1_15EpilogueDefaultEEEEEvvEEEEvNT_6ParamsE,(.L_x_137 - _ZN7cutlass13device_kernelINS_4gemm6kernel13GemmUniversalIN4cute5tupleIJiiiiEEENS1_10collective13CollectiveMmaINS1_34MainloopSm90TmaGmmaWarpSpecializedILi4ENS5_IJNS4_1CILi2EEESB_NSA_ILi1EEEEEENS1_35KernelTmaWarpSpecializedCooperativeEEENS5_IJNSA_ILi128EEENSA_ILi64EEESG_EEEaNS5_IJlSC_lEEEaSJ_NS4_8TiledMMAINS4_8MMA_AtomIJNS4_4SM904GMMA26MMA_64x64x32_S32S8S8_SS_TNEEEENS4_6LayoutINS5_IJSB_SC_SC_EEENS5_IJSC_NSA_ILi0EEESS_EEEEENS5_IJNS4_10UnderscoreESV_SV_EEEEENS4_23SM90_TMA_LOAD_MULTICASTENS4_14ComposedLayoutINS4_7SwizzleILi3ELi4ELi3EEENS4_18smem_ptr_flag_bitsILi8EEENSQ_INS5_IJNSA_ILi8EEESG_EEENS5_IJSG_SC_EEEEEEEvNS4_8identityESY_S18_vS19_EENS_8epilogue10collective6detail29Sm90TmaWarpSpecializedAdapterINS1C_15DefaultEpilogueIaSJ_SJ_NS1B_6thread17LinearCombinationIaLi1EiiLNS1G_9ScaleType4KindE0ELNS_15FloatRoundStyleE2EaEENS1_15EpilogueDefaultEEEEEvvEEEEvNT_6ParamsE)
        .other          _ZN7cutlass13device_kernelINS_4gemm6kernel13GemmUniversalIN4cute5tupleIJiiiiEEENS1_10collective13CollectiveMmaINS1_34MainloopSm90TmaGmmaWarpSpecializedILi4ENS5_IJNS4_1CILi2EEESB_NSA_ILi1EEEEEENS1_35KernelTmaWarpSpecializedCooperativeEEENS5_IJNSA_ILi128EEENSA_ILi64EEESG_EEEaNS5_IJlSC_lEEEaSJ_NS4_8TiledMMAINS4_8MMA_AtomIJNS4_4SM904GMMA26MMA_64x64x32_S32S8S8_SS_TNEEEENS4_6LayoutINS5_IJSB_SC_SC_EEENS5_IJSC_NSA_ILi0EEESS_EEEEENS5_IJNS4_10UnderscoreESV_SV_EEEEENS4_23SM90_TMA_LOAD_MULTICASTENS4_14ComposedLayoutINS4_7SwizzleILi3ELi4ELi3EEENS4_18smem_ptr_flag_bitsILi8EEENSQ_INS5_IJNSA_ILi8EEESG_EEENS5_IJSG_SC_EEEEEEEvNS4_8identityESY_S18_vS19_EENS_8epilogue10collective6detail29Sm90TmaWarpSpecializedAdapterINS1C_15DefaultEpilogueIaSJ_SJ_NS1B_6thread17LinearCombinationIaLi1EiiLNS1G_9ScaleType4KindE0ELNS_15FloatRoundStyleE2EaEENS1_15EpilogueDefaultEEEEEvvEEEEvNT_6ParamsE,@"STO_CUDA_ENTRY STV_DEFAULT"
_ZN7cutlass13device_kernelINS_4gemm6kernel13GemmUniversalIN4cute5tupleIJiiiiEEENS1_10collective13CollectiveMmaINS1_34MainloopSm90TmaGmmaWarpSpecializedILi4ENS5_IJNS4_1CILi2EEESB_NSA_ILi1EEEEEENS1_35KernelTmaWarpSpecializedCooperativeEEENS5_IJNSA_ILi128EEENSA_ILi64EEESG_EEEaNS5_IJlSC_lEEEaSJ_NS4_8TiledMMAINS4_8MMA_AtomIJNS4_4SM904GMMA26MMA_64x64x32_S32S8S8_SS_TNEEEENS4_6LayoutINS5_IJSB_SC_SC_EEENS5_IJSC_NSA_ILi0EEESS_EEEEENS5_IJNS4_10UnderscoreESV_SV_EEEEENS4_23SM90_TMA_LOAD_MULTICASTENS4_14ComposedLayoutINS4_7SwizzleILi3ELi4ELi3EEENS4_18smem_ptr_flag_bitsILi8EEENSQ_INS5_IJNSA_ILi8EEESG_EEENS5_IJSG_SC_EEEEEEEvNS4_8identityESY_S18_vS19_EENS_8epilogue10collective6detail29Sm90TmaWarpSpecializedAdapterINS1C_15DefaultEpilogueIaSJ_SJ_NS1B_6thread17LinearCombinationIaLi1EiiLNS1G_9ScaleType4KindE0ELNS_15FloatRoundStyleE2EaEENS1_15EpilogueDefaultEEEEEvvEEEEvNT_6ParamsE:
[----:B------:R-:W0:Y:S01]  /*0000*/  LDC R1, c[0x0][0x28] ;  /* 0x00000a00ff017b82 */ /* 0x000e220000000800 */
[----:B------:R-:W1:Y:S01]  /*0010*/  S2R R18, SR_TID.X ;  /* 0x0000000000127919 */ /* 0x000e620000002100 */
[----:B------:R-:W-:Y:S01]  /*0020*/  ELECT P0, URZ, PT ;  /* 0x00000000003f782f */ /* 0x000fe20003800000 */
[----:B------:R-:W-:Y:S01]  /*0030*/  BSSY B0, `(.L_x_0) ;  /* 0x000000f000007945 */ /* 0x000fe20003800000 */
[--C-:B-1----:R-:W-:Y:S02]  /*0040*/  SHF.R.U32.HI R0, RZ, 0x5, R18.reuse ;  /* 0x00000005ff007819 */ /* 0x102fe40000011612 */
[----:B------:R-:W-:-:S03]  /*0050*/  SHF.R.U32.HI R3, RZ, 0x7, R18 ;  /* 0x00000007ff037819 */ /* 0x000fc60000011612 */
[----:B------:R-:W1:Y:S04]  /*0060*/  SHFL.IDX PT, R2, R0, RZ, 0x1f ;  /* 0x00001fff00027589 */ /* 0x000e6800000e0000 */
[----:B------:R2:W3:Y:S01]  /*0070*/  SHFL.IDX PT, R5, R3, RZ, 0x1f ;  /* 0x00001fff03057589 */ /* 0x0004e200000e0000 */
[----:B-1----:R-:W-:-:S13]  /*0080*/  ISETP.NE.OR P0, PT, R2, RZ, !P0 ;  /* 0x000000ff0200720c */ /* 0x002fda0004705670 */
[----:B0-23--:R-:W-:Y:S05]  /*0090*/  @P0 BRA `(.L_x_1) ;  /* 0x0000000000200947 */ /* 0x00dfea0003800000 */
[----:B------:R-:W-:Y:S02]  /*00a0*/  ULDC.64 UR4, c[0x0][0x198] ;  /* 0x0000660000047ab9 */ /* 0x000fe40000000a00 */
[----:B------:R-:W-:Y:S02]  /*00b0*/  UIADD3 UR6, UP0, UR4, 0xf0, URZ ;  /* 0x000000f004067890 */ /* 0x000fe4000ff1e03f */
[----:B------:R-:W-:Y:S02]  /*00c0*/  UIADD3 UR4, UP1, UR4, 0x1f0, URZ ;  /* 0x000001f004047890 */ /* 0x000fe4000ff3e03f */
[----:B------:R-:W-:Y:S02]  /*00d0*/  UIADD3.X UR7, URZ, UR5, URZ, UP0, !UPT ;  /* 0x000000053f077290 */ /* 0x000fe400087fe43f */
[----:B------:R-:W-:-:S07]  /*00e0*/  UIADD3.X UR5, URZ, UR5, URZ, UP1, !UPT ;  /* 0x000000053f057290 */ /* 0x000fce0008ffe43f */
[----:B------:R0:W-:Y:S02]  /*00f0*/  UTMACCTL.PF [UR6] ;  /* 0x00000000060079b9 */ /* 0x0001e40008040000 */
[----:B------:R0:W-:Y:S02]  /*0100*/  UTMACCTL.PF [UR4] ;  /* 0x00000000040079b9 */ /* 0x0001e40008040000 */
[----:B0-----:R-:W-:Y:S01]  /*0110*/  NOP ;  /* 0x0000000000007918 */ /* 0x001fe20000000000 */
.L_x_1:
[----:B------:R-:W-:Y:S05]  /*0120*/  BSYNC B0 ;  /* 0x0000000000007941 */ /* 0x000fea0003800000 */
.L_x_0:
[----:B------:R-:W0:Y:S02]  /*0130*/  SHFL.IDX PT, R3, R0, RZ, 0x1f ;  /* 0x00001fff00037589 */ /* 0x000e2400000e0000 */
[----:B0-----:R-:W-:-:S13]  /*0140*/  ISETP.NE.AND P0, PT, R3, RZ, PT ;  /* 0x000000ff0300720c */ /* 0x001fda0003f05270 */
[----:B------:R-:W-:Y:S05]  /*0150*/  @P0 BRA `(.L_x_2) ;  /* 0x0000000000580947 */ /* 0x000fea0003800000 */
[----:B------:R-:W0:Y:S01]  /*0160*/  S2UR UR8, SR_CgaCtaId ;  /* 0x00000000000879c3 */ /* 0x000e220000008800 */
[----:B------:R-:W-:Y:S01]  /*0170*/  UMOV UR4, 0x400 ;  /* 0x0000040000047882 */ /* 0x000fe20000000000 */
[----:B------:R-:W-:Y:S01]  /*0180*/  UMOV UR5, 0x1 ;  /* 0x0000000100057882 */ /* 0x000fe20000000000 */
[----:B------:R-:W-:Y:S01]  /*0190*/  UMOV UR6, 0x6 ;  /* 0x0000000600067882 */ /* 0x000fe20000000000 */
[----:B------:R-:W-:Y:S01]  /*01a0*/  ELECT P0, URZ, PT ;  /* 0x00000000003f782f */ /* 0x000fe20003800000 */
[----:B------:R-:W-:-:S04]  /*01b0*/  UIADD3 UR6, -UR6, 0x100000, URZ ;  /* 0x0010000006067890 */ /* 0x000fc8000fffe13f */
[----:B------:R-:W-:Y:S02]  /*01c0*/  USHF.L.U32 UR7, UR6, 0xb, URZ ;  /* 0x0000000b06077899 */ /* 0x000fe4000800063f */
[----:B------:R-:W-:Y:S02]  /*01d0*/  USHF.L.U32 UR6, UR6, 0x1, URZ ;  /* 0x0000000106067899 */ /* 0x000fe4000800063f */
[----:B0-----:R-:W-:Y:S02]  /*01e0*/  ULEA UR8, UR8, UR4, 0x18 ;  /* 0x0000000408087291 */ /* 0x001fe4000f8ec03f */
[----:B------:R-:W-:-:S04]  /*01f0*/  UIADD3 UR4, -UR5, 0x100000, URZ ;  /* 0x0010000005047890 */ /* 0x000fc8000fffe13f */
[----:B------:R-:W-:Y:S02]  /*0200*/  USHF.L.U32 UR5, UR4, 0xb, URZ ;  /* 0x0000000b04057899 */ /* 0x000fe4000800063f */
[----:B------:R-:W-:Y:S01]  /*0210*/  USHF.L.U32 UR4, UR4, 0x1, URZ ;  /* 0x0000000104047899 */ /* 0x000fe2000800063f */
[----:B------:R-:W0:Y:S11]  /*0220*/  FENCE.VIEW.ASYNC.S ;  /* 0x00000000000073c6 */ /* 0x000e360000000000 */
[----:B0-----:R0:W1:Y:S01]  /*0230*/  SYNCS.EXCH.64 URZ, [UR8], UR4 ;  /* 0x00000004083f75b2 */ /* 0x0010620008000100 */
[----:B------:R0:W2:Y:S01]  /*0240*/  SYNCS.EXCH.64 URZ, [UR8+0x20], UR6 ;  /* 0x00002006083f75b2 */ /* 0x0000a20008000100 */
[----:B------:R0:W3:Y:S01]  /*0250*/  SYNCS.EXCH.64 URZ, [UR8+0x8], UR4 ;  /* 0x00000804083f75b2 */ /* 0x0000e20008000100 */
[----:B------:R0:W4:Y:S01]  /*0260*/  SYNCS.EXCH.64 URZ, [UR8+0x28], UR6 ;  /* 0x00002806083f75b2 */ /* 0x0001220008000100 */
[----:B------:R0:W0:Y:S01]  /*0270*/  SYNCS.EXCH.64 URZ, [UR8+0x10], UR4 ;  /* 0x00001004083f75b2 */ /* 0x0000220008000100 */
[----:B------:R0:W0:Y:S01]  /*0280*/  SYNCS.EXCH.64 URZ, [UR8+0x30], UR6 ;  /* 0x00003006083f75b2 */ /* 0x0000220008000100 */
[----:B------:R0:W0:Y:S01]  /*0290*/  SYNCS.EXCH.64 URZ, [UR8+0x18], UR4 ;  /* 0x00001804083f75b2 */ /* 0x0000220008000100 */
[----:B------:R0:W0:Y:S01]  /*02a0*/  SYNCS.EXCH.64 URZ, [UR8+0x38], UR6 ;  /* 0x00003806083f75b2 */ /* 0x0000220008000100 */
[----:B------:R-:W-:Y:S01]  /*02b0*/  NOP ;  /* 0x0000000000007918 */ /* 0x000fe20000000000 */
.L_x_2:
[----:B------:R-:W-:Y:S01]  /*02c0*/  SHF.R.S32.HI R7, RZ, 0x1f, R18 ;  /* 0x0000001fff077819 */ /* 0x000fe20000011412 */
[----:B------:R-:W5:Y:S01]  /*02d0*/  SHFL.IDX PT, R0, R0, RZ, 0x1f ;  /* 0x00001fff00007589 */ /* 0x000f6200000e0000 */
[----:B0-----:R-:W0:Y:S01]  /*02e0*/  S2UR UR8, SR_CTAID.X ;  /* 0x00000000000879c3 */ /* 0x001e220000002500 */
[----:B------:R-:W-:Y:S02]  /*02f0*/  ELECT P0, URZ, PT ;  /* 0x00000000003f782f */ /* 0x000fe40003800000 */
[----:B------:R-:W-:Y:S01]  /*0300*/  LEA.HI R7, R7, R18, RZ, 0x7 ;  /* 0x0000001207077211 */ /* 0x000fe200078f38ff */
[----:B------:R-:W1:Y:S01]  /*0310*/  S2R R4, SR_CTAID.Y ;  /* 0x0000000000047919 */ /* 0x000e620000002600 */
[----:B------:R-:W-:Y:S01]  /*0320*/  SHF.R.S32.HI R8, RZ, 0x1f, R3 ;  /* 0x0000001fff087819 */ /* 0x000fe20000011403 */
[----:B------:R-:W-:Y:S01]  /*0330*/  ULDC UR4, c[0x0][0x150] ;  /* 0x0000540000047ab9 */ /* 0x000fe20000000800 */
[----:B------:R-:W-:Y:S01]  /*0340*/  LOP3.LUT R7, R7, 0xffffff80, RZ, 0xc0, !PT ;  /* 0xffffff8007077812 */ /* 0x000fe200078ec0ff */
[----:B------:R-:W-:Y:S01]  /*0350*/  NOP ;  /* 0x0000000000007918 */ /* 0x000fe20000000000 */
[----:B------:R-:W-:Y:S01]  /*0360*/  LEA.HI R8, R8, R3, RZ, 0x2 ;  /* 0x0000000308087211 */ /* 0x000fe200078f10ff */
[----:B------:R-:W2:Y:S01]  /*0370*/  LDC R10, c[0x0][0x144] ;  /* 0x00005100ff0a7b82 */ /* 0x000ea20000000800 */
[----:B------:R-:W-:Y:S01]  /*0380*/  NOP ;  /* 0x0000000000007918 */ /* 0x000fe20000000000 */
[----:B------:R-:W-:Y:S01]  /*0390*/  IMAD.IADD R6, R18, 0x1, -R7 ;  /* 0x0000000112067824 */ /* 0x000fe200078e0a07 */
[----:B------:R-:W-:Y:S01]  /*03a0*/  LOP3.LUT R8, R8, 0x3ffffffc, RZ, 0xc0, !PT ;  /* 0x3ffffffc08087812 */ /* 0x000fe200078ec0ff */
[----:B------:R-:W-:Y:S01]  /*03b0*/  IMAD.MOV.U32 R23, RZ, RZ, 0x1 ;  /* 0x00000001ff177424 */ /* 0x000fe200078e00ff */
[----:B------:R-:W-:-:S02]  /*03c0*/  ISETP.NE.AND P3, PT, R5, RZ, PT ;  /* 0x000000ff0500720c */ /* 0x000fc40003f65270 */
[----:B------:R-:W-:Y:S01]  /*03d0*/  SHF.R.S32.HI R7, RZ, 0x1f, R6 ;  /* 0x0000001fff077819 */ /* 0x000fe20000011406 */
[----:B------:R-:W-:Y:S01]  /*03e0*/  IMAD.IADD R8, R3, 0x1, -R8 ;  /* 0x0000000103087824 */ /* 0x000fe200078e0a08 */
[----:B------:R-:W3:Y:S02]  /*03f0*/  LDC R13, c[0x0][0x140] ;  /* 0x00005000ff0d7b82 */ /* 0x000ee40000000800 */
[----:B------:R-:W-:Y:S02]  /*0400*/  LEA.HI R7, R7, R6, RZ, 0x3 ;  /* 0x0000000607077211 */ /* 0x000fe400078f18ff */
[----:B-----5:R-:W-:Y:S02]  /*0410*/  ISETP.NE.OR P0, PT, R0, RZ, !P0 ;  /* 0x000000ff0000720c */ /* 0x020fe40004705670 */
[--C-:B------:R-:W-:Y:S02]  /*0420*/  SHF.R.S32.HI R0, RZ, 0x3, R7.reuse ;  /* 0x00000003ff007819 */ /* 0x100fe40000011407 */
[----:B------:R-:W-:-:S02]  /*0430*/  SHF.R.S32.HI R7, RZ, 0x1f, R7 ;  /* 0x0000001fff077819 */ /* 0x000fc40000011407 */
[----:B0-----:R-:W-:Y:S02]  /*0440*/  I2FP.F32.U32 R9, UR8 ;  /* 0x0000000800097c45 */ /* 0x001fe40008201000 */
[----:B------:R-:W-:-:S03]  /*0450*/  LEA.HI R7, R7, R0, RZ, 0x2 ;  /* 0x0000000007077211 */ /* 0x000fc600078f10ff */
[----:B------:R-:W-:Y:S01]  /*0460*/  FMUL R9, R9, UR4 ;  /* 0x0000000409097c20 */ /* 0x000fe20008400000 */
[----:B------:R-:W-:Y:S01]  /*0470*/  LOP3.LUT R7, R7, 0xfffffffc, RZ, 0xc0, !PT ;  /* 0xfffffffc07077812 */ /* 0x000fe200078ec0ff */
[----:B------:R-:W-:Y:S01]  /*0480*/  VOTEU.ALL UP0, P0 ;  /* 0x00000000003f7886 */ /* 0x000fe20000000000 */
[----:B-1----:R-:W-:Y:S01]  /*0490*/  I2FP.F32.U32 R3, R4 ;  /* 0x0000000400037245 */ /* 0x002fe20000201000 */
[----:B------:R-:W-:Y:S01]  /*04a0*/  ULDC UR4, c[0x0][0x154] ;  /* 0x0000550000047ab9 */ /* 0x000fe20000000800 */
[----:B------:R-:W-:Y:S01]  /*04b0*/  VOTEU.ALL UP1, P0 ;  /* 0x00000000003f7886 */ /* 0x000fe20000020000 */
[----:B------:R-:W0:Y:S01]  /*04c0*/  F2I.U32.TRUNC.NTZ R9, R9 ;  /* 0x0000000900097305 */ /* 0x000e22000020f000 */
[----:B------:R-:W-:Y:S01]  /*04d0*/  IMAD.IADD R7, R0, 0x1, -R7 ;  /* 0x0000000100077824 */ /* 0x000fe200078e0a07 */
[----:B------:R-:W1:Y:S01]  /*04e0*/  @!UP0 S2UR UR7, SR_CgaCtaId ;  /* 0x00000000000789c3 */ /* 0x000e620000008800 */
[----:B------:R-:W-:Y:S01]  /*04f0*/  FMUL R12, R3, UR4 ;  /* 0x00000004030c7c20 */ /* 0x000fe20008400000 */
[----:B------:R-:W-:Y:S01]  /*0500*/  UMOV UR4, 0x20 ;  /* 0x0000002000047882 */ /* 0x000fe20000000000 */
[----:B------:R-:W-:Y:S01]  /*0510*/  IMAD R8, R8, 0x4, R7 ;  /* 0x0000000408087824 */ /* 0x000fe200078e0207 */
[----:B------:R-:W-:Y:S01]  /*0520*/  @!UP0 UMOV UR6, 0x400 ;  /* 0x0000040000068882 */ /* 0x000fe20000000000 */
[----:B------:R-:W-:-:S04]  /*0530*/  @!UP0 UIADD3 UR4, -UR4, 0x100000, URZ ;  /* 0x0010000004048890 */ /* 0x000fc8000fffe13f */
[----:B------:R-:W-:Y:S02]  /*0540*/  @!UP0 USHF.L.U32 UR5, UR4, 0xb, URZ ;  /* 0x0000000b04058899 */ /* 0x000fe4000800063f */
[----:B------:R-:W-:Y:S01]  /*0550*/  @!UP0 USHF.L.U32 UR4, UR4, 0x1, URZ ;  /* 0x0000000104048899 */ /* 0x000fe2000800063f */
[----:B---3--:R-:W-:Y:S01]  /*0560*/  ISETP.EQ.U32.AND P2, PT, R13, 0x1, PT ;  /* 0x000000010d00780c */ /* 0x008fe20003f42070 */
[----:B------:R-:W3:Y:S01]  /*0570*/  F2I.U32.TRUNC.NTZ R12, R12 ;  /* 0x0000000c000c7305 */ /* 0x000ee2000020f000 */
[----:B------:R-:W-:Y:S01]  /*0580*/  LEA.HI R0, R8, R8, RZ, 0x1 ;  /* 0x0000000808007211 */ /* 0x000fe200078f08ff */
[----:B------:R-:W5:Y:S03]  /*0590*/  LDC R7, c[0x0][0x148] ;  /* 0x00005200ff077b82 */ /* 0x000f660000000800 */
[----:B------:R-:W-:Y:S01]  /*05a0*/  LOP3.LUT R11, R0, 0xfffffffe, RZ, 0xc0, !PT ;  /* 0xfffffffe000b7812 */ /* 0x000fe200078ec0ff */
[----:B0-----:R-:W-:Y:S01]  /*05b0*/  IMAD.MOV R15, RZ, RZ, -R9 ;  /* 0x000000ffff0f7224 */ /* 0x001fe200078e0a09 */
[----:B------:R-:W-:-:S03]  /*05c0*/  SHF.R.S32.HI R9, RZ, 0x1f, R2 ;  /* 0x0000001fff097819 */ /* 0x000fc60000011402 */
[----:B--2---:R-:W-:Y:S01]  /*05d0*/  IMAD R3, R10, R15, UR8 ;  /* 0x000000080a037e24 */ /* 0x004fe2000f8e020f */
[----:B------:R-:W-:Y:S01]  /*05e0*/  LEA.HI R9, R9, R2, RZ, 0x2 ;  /* 0x0000000209097211 */ /* 0x000fe200078f10ff */
[C---:B------:R-:W-:Y:S02]  /*05f0*/  IMAD.IADD R0, R8.reuse, 0x1, -R11 ;  /* 0x0000000108007824 */ /* 0x040fe400078e0a0b */
[----:B------:R-:W-:Y:S01]  /*0600*/  IMAD.SHL.U32 R11, R8, 0x4, RZ ;  /* 0x00000004080b7824 */ /* 0x000fe200078e00ff */
[----:B------:R-:W-:Y:S01]  /*0610*/  LOP3.LUT R9, R9, 0xfffffffc, RZ, 0xc0, !PT ;  /* 0xfffffffc09097812 */ /* 0x000fe200078ec0ff */
[----:B---3--:R-:W-:Y:S01]  /*0620*/  IMAD.MOV R21, RZ, RZ, -R12 ;  /* 0x000000ffff157224 */ /* 0x008fe200078e0a0c */
[----:B------:R-:W-:Y:S01]  /*0630*/  ISETP.NE.AND P4, PT, R0, R3, PT ;  /* 0x000000030000720c */ /* 0x000fe20003f85270 */
[----:B-1----:R-:W-:Y:S01]  /*0640*/  @!UP0 ULEA UR6, UR7, UR6, 0x18 ;  /* 0x0000000607068291 */ /* 0x002fe2000f8ec03f */
[----:B------:R-:W-:Y:S01]  /*0650*/  LOP3.LUT R22, R8, 0xc, R11, 0x78, !PT ;  /* 0x0000000c08167812 */ /* 0x000fe200078e780b */
[----:B------:R-:W-:Y:S01]  /*0660*/  IMAD.IADD R0, R2, 0x1, -R9 ;  /* 0x0000000102007824 */ /* 0x000fe200078e0a09 */
[----:B------:R-:W-:Y:S01]  /*0670*/  VOTEU.ALL UP0, P0 ;  /* 0x00000000003f7886 */ /* 0x000fe20000000000 */
[----:B------:R-:W-:Y:S01]  /*0680*/  LOP3.LUT P0, RZ, R6, 0x7, RZ, 0xc0, !PT ;  /* 0x0000000706ff7812 */ /* 0x000fe2000780c0ff */
[----:B------:R-:W-:-:S02]  /*0690*/  VIADD R6, R5, 0xffffffff ;  /* 0xffffffff05067836 */ /* 0x000fc40000000000 */
[----:B------:R-:W-:Y:S01]  /*06a0*/  ISETP.NE.AND P1, PT, R0, 0x3, PT ;  /* 0x000000030000780c */ /* 0x000fe20003f25270 */
[----:B-----5:R-:W-:Y:S01]  /*06b0*/  IMAD R9, R7, R21, R4 ;  /* 0x0000001507097224 */ /* 0x020fe200078e0204 */
[----:B------:R-:W-:Y:S02]  /*06c0*/  ISETP.LT.U32.AND P0, PT, R22, 0x4, !P0 ;  /* 0x000000041600780c */ /* 0x000fe40004701070 */
[----:B------:R-:W-:Y:S01]  /*06d0*/  ISETP.EQ.OR P1, PT, R0, RZ, !P1 ;  /* 0x000000ff0000720c */ /* 0x000fe20004f22670 */
[----:B------:R-:W0:Y:S02]  /*06e0*/  FENCE.VIEW.ASYNC.S ;  /* 0x00000000000073c6 */ /* 0x000e240000000000 */
[----:B0-----:R0:W1:Y:S01]  /*06f0*/  @!UP0 SYNCS.EXCH.64 URZ, [UR6+0x50], UR4 ;  /* 0x00005004063f85b2 */ /* 0x0010620008000100 */
[----:B------:R-:W-:Y:S02]  /*0700*/  @P4 LEA.HI R2, R22, R22, RZ, 0x1 ;  /* 0x0000001616024211 */ /* 0x000fe400078f08ff */
[----:B------:R-:W-:-:S02]  /*0710*/  ISETP.EQ.AND P1, PT, R5, RZ, P1 ;  /* 0x000000ff0500720c */ /* 0x000fc40000f22270 */
[----:B------:R-:W-:Y:S02]  /*0720*/  @P4 SHF.R.S32.HI R2, RZ, 0x1, R2 ;  /* 0x00000001ff024819 */ /* 0x000fe40000011402 */
[----:B------:R-:W-:Y:S02]  /*0730*/  ISETP.GE.U32.AND P6, PT, R6, 0x2, PT ;  /* 0x000000020600780c */ /* 0x000fe40003fc6070 */
[----:B------:R-:W-:Y:S02]  /*0740*/  @P4 ISETP.NE.AND P5, PT, R2, R9, PT ;  /* 0x000000090200420c */ /* 0x000fe40003fa5270 */
[----:B------:R-:W-:Y:S02]  /*0750*/  SEL R2, RZ, 0x1, !P0 ;  /* 0x00000001ff027807 */ /* 0x000fe40004000000 */
[----:B------:R-:W-:Y:S02]  /*0760*/  @P4 SEL R23, RZ, 0x1, P5 ;  /* 0x00000001ff174807 */ /* 0x000fe40002800000 */
[----:B------:R-:W-:Y:S01]  /*0770*/  SEL R19, RZ, 0x1, !P1 ;  /* 0x00000001ff137807 */ /* 0x000fe20004800000 */
[----:B------:R0:W2:Y:S01]  /*0780*/  @!UP1 SYNCS.EXCH.64 URZ, [UR6+0x58], UR4 ;  /* 0x00005804063f95b2 */ /* 0x0000a20008000100 */
[----:B------:R-:W-:Y:S01]  /*0790*/  LOP3.LUT R23, R23, R2, RZ, 0xc0, !PT ;  /* 0x0000000217177212 */ /* 0x000fe200078ec0ff */
[----:B------:R-:W-:Y:S01]  /*07a0*/  NOP ;  /* 0x0000000000007918 */ /* 0x000fe20000000000 */
[----:B------:R-:W-:Y:S01]  /*07b0*/  SEL R19, R19, 0x2, P6 ;  /* 0x0000000213137807 */ /* 0x000fe20003000000 */
[----:B------:R-:W-:Y:S06]  /*07c0*/  @!P2 BRA `(.L_x_3) ;  /* 0x000000000008a947 */ /* 0x000fec0003800000 */
[----:B-12-4-:R-:W-:Y:S01]  /*07d0*/  UCGABAR_ARV ;  /* 0x00000000000079c7 */ /* 0x016fe20008000000 */
[----:B------:R-:W-:Y:S05]  /*07e0*/  BRA `(.L_x_4) ;  /* 0x0000000000047947 */ /* 0x000fea0003800000 */
.L_x_3:
[----:B-12-4-:R-:W-:Y:S01]  /*07f0*/  NOP ;  /* 0x0000000000007918 */ /* 0x016fe20000000000 */
.L_x_4:
[----:B------:R-:W1:Y:S01]  /*0800*/  LDC R2, c[0x0][0x65c] ;  /* 0x00019700ff027b82 */ /* 0x000e620000000800 */
[----:B------:R-:W-:Y:S02]  /*0810*/  IMAD.U32 R8, RZ, RZ, UR8 ;  /* 0x00000008ff087e24 */ /* 0x000fe4000f8e00ff */
[----:B------:R-:W-:Y:S01]  /*0820*/  IMAD.MOV.U32 R9, RZ, RZ, RZ ;  /* 0x000000ffff097224 */ /* 0x000fe200078e00ff */
[----:B-1----:R-:W-:-:S04]  /*0830*/  ISETP.NE.AND P1, PT, R2, 0x1, PT ;  /* 0x000000010200780c */ /* 0x002fc80003f25270 */
[----:B------:R-:W-:-:S09]  /*0840*/  P2R R5, PR, RZ, 0x2 ;  /* 0x00000002ff057803 */ /* 0x000fd20000000000 */
[----:B------:R-:W1:Y:S01]  /*0850*/  @P1 LDC R17, c[0x0][0x10] ;  /* 0x00000400ff111b82 */ /* 0x000e620000000800 */
[----:B------:R-:W-:Y:S02]  /*0860*/  @P1 IMAD.MOV.U32 R5, RZ, RZ, RZ ;  /* 0x000000ffff051224 */ /* 0x000fe400078e00ff */
[----:B------:R-:W-:-:S05]  /*0870*/  @P1 IMAD.MOV.U32 R13, RZ, RZ, RZ ;  /* 0x000000ffff0d1224 */ /* 0x000fca00078e00ff */
[----:B------:R-:W2:Y:S01]  /*0880*/  @!P1 LDC R11, c[0x0][0xc] ;  /* 0x00000300ff0b9b82 */ /* 0x000ea20000000800 */
[----:B-1----:R-:W-:-:S04]  /*0890*/  @P1 IMAD.WIDE.U32 R16, R17, UR8, R4 ;  /* 0x0000000811101c25 */ /* 0x002fc8000f8e0004 */
[----:B------:R-:W-:Y:S02]  /*08a0*/  @P1 IMAD.IADD R17, R17, 0x1, R13 ;  /* 0x0000000111111824 */ /* 0x000fe400078e020d */
[----:B--2---:R-:W-:-:S04]  /*08b0*/  @!P1 IMAD.WIDE.U32 R8, R4, R11, R8 ;  /* 0x0000000b04089225 */ /* 0x004fc800078e0008 */
[----:B------:R-:W-:Y:S02]  /*08c0*/  @!P1 IMAD.MOV.U32 R16, RZ, RZ, R8 ;  /* 0x000000ffff109224 */ /* 0x000fe400078e0008 */
[----:B------:R-:W-:Y:S01]  /*08d0*/  @!P1 IMAD.MOV.U32 R17, RZ, RZ, R9 ;  /* 0x000000ffff119224 */ /* 0x000fe200078e0009 */
[----:B------:R-:W-:Y:S06]  /*08e0*/  @!P2 BRA `(.L_x_5) ;  /* 0x00000000000ca947 */ /* 0x000fec0003800000 */
[----:B------:R-:W-:Y:S01]  /*08f0*/  UCGABAR_WAIT ;  /* 0x0000000000007dc7 */ /* 0x000fe20008000000 */
[----:B------:R-:W-:Y:S01]  /*0900*/  CCTL.IVALL ;  /* 0x00000000ff00798f */ /* 0x000fe20002000000 */
[----:B------:R-:W-:Y:S05]  /*0910*/  BRA `(.L_x_6) ;  /* 0x0000000000047947 */ /* 0x000fea0003800000 */
.L_x_5:
[----:B------:R-:W-:Y:S06]  /*0920*/  BAR.SYNC.DEFER_BLOCKING 0x0 ;  /* 0x0000000000007b1d */ /* 0x000fec0000010000 */
.L_x_6:
[----:B------:R-:W-:Y:S05]  /*0930*/  @!P3 BRA `(.L_x_7) ;  /* 0x000000380078b947 */ /* 0x000fea0003800000 */
[----:B------:R-:W-:-:S13]  /*0940*/  ISETP.GT.U32.AND P0, PT, R6, 0x1, PT ;  /* 0x000000010600780c */ /* 0x000fda0003f04070 */
[----:B0-----:R-:W-:Y:S05]  /*0950*/  @P0 EXIT ;  /* 0x000000000000094d */ /* 0x001fea0003800000 */
[----:B------:R-:W-:Y:S01]  /*0960*/  ULDC.64 UR4, c[0x0][0x650] ;  /* 0x0001940000047ab9 */ /* 0x000fe20000000a00 */
[----:B------:R-:W-:Y:S01]  /*0970*/  PRMT R0, RZ, 0x7610, R0 ;  /* 0x00007610ff007816 */ /* 0x000fe20000000000 */
[----:B------:R-:W-:Y:S01]  /*0980*/  IMAD.MOV.U32 R59, RZ, RZ, -0x1 ;  /* 0xffffffffff3b7424 */ /* 0x000fe200078e00ff */
[----:B------:R-:W-:Y:S01]  /*0990*/  ISETP.GE.U32.AND P0, PT, R16, UR4, PT ;  /* 0x0000000410007c0c */ /* 0x000fe2000bf06070 */
[----:B------:R-:W-:Y:S02]  /*09a0*/  IMAD.MOV.U32 R60, RZ, RZ, -0x1 ;  /* 0xffffffffff3c7424 */ /* 0x000fe400078e00ff */
[----:B------:R-:W-:Y:S01]  /*09b0*/  IMAD.MOV.U32 R61, RZ, RZ, -0x1 ;  /* 0xffffffffff3d7424 */ /* 0x000fe200078e00ff */
[----:B------:R-:W-:-:S13]  /*09c0*/  ISETP.GE.U32.AND.EX P0, PT, R17, UR5, PT, P0 ;  /* 0x0000000511007c0c */ /* 0x000fda000bf06100 */
[----:B------:R-:W-:Y:S05]  /*09d0*/  @P0 BRA `(.L_x_8) ;  /* 0x0000000400280947 */ /* 0x000fea0003800000 */
[----:B------:R-:W0:Y:S01]  /*09e0*/  LDC.64 R24, c[0x0][0x628] ;  /* 0x00018a00ff187b82 */ /* 0x000e220000000a00 */
[----:B------:R-:W-:Y:S02]  /*09f0*/  IMAD.MOV.U32 R8, RZ, RZ, R16 ;  /* 0x000000ffff087224 */ /* 0x000fe400078e0010 */
[----:B------:R-:W-:-:S05]  /*0a00*/  IMAD.MOV.U32 R9, RZ, RZ, R17 ;  /* 0x000000ffff097224 */ /* 0x000fca00078e0011 */
[----:B------:R-:W1:Y:S08]  /*0a10*/  LDC R0, c[0x0][0x630] ;  /* 0x00018c00ff007b82 */ /* 0x000e700000000800 */
[----:B------:R-:W2:Y:S01]  /*0a20*/  LDC.64 R26, c[0x0][0x620] ;  /* 0x00018800ff1a7b82 */ /* 0x000ea20000000a00 */
[----:B0-----:R-:W-:-:S04]  /*0a30*/  ISETP.NE.U32.AND P0, PT, R24, RZ, PT ;  /* 0x000000ff1800720c */ /* 0x001fc80003f05070 */
[----:B------:R-:W-:-:S13]  /*0a40*/  ISETP.NE.AND.EX P0, PT, R25, RZ, PT, P0 ;  /* 0x000000ff1900720c */ /* 0x000fda0003f05300 */
[----:B-12---:R-:W-:Y:S05]  /*0a50*/  @!P0 BRA `(.L_x_9) ;  /* 0x0000000000288947 */ /* 0x006fea0003800000 */
[----:B------:R-:W0:Y:S02]  /*0a60*/  LDC R13, c[0x0][0x634] ;  /* 0x00018d00ff0d7b82 */ /* 0x000e240000000800 */
[----:B0-----:R-:W-:-:S05]  /*0a70*/  IADD3 R13, P0, R16, R13, RZ ;  /* 0x0000000d100d7210 */ /* 0x001fca0007f1e0ff */
[----:B------:R-:W-:-:S04]  /*0a80*/  IMAD.X R15, RZ, RZ, R17, P0 ;  /* 0x000000ffff0f7224 */ /* 0x000fc800000e0611 */
[----:B------:R-:W-:-:S04]  /*0a90*/  IMAD.WIDE.U32 R8, R15, R24, RZ ;  /* 0x000000180f087225 */ /* 0x000fc800078e00ff */
[----:B------:R-:W-:-:S04]  /*0aa0*/  IMAD.WIDE.U32 R10, P0, R13, R25, R8 ;  /* 0x000000190d0a7225 */ /* 0x000fc80007800008 */
[----:B------:R-:W-:-:S04]  /*0ab0*/  IMAD.WIDE.U32 R8, R13, R24, RZ ;  /* 0x000000180d087225 */ /* 0x000fc800078e00ff */
[----:B------:R-:W-:Y:S01]  /*0ac0*/  IMAD.X R13, RZ, RZ, RZ, P0 ;  /* 0x000000ffff0d7224 */ /* 0x000fe200000e06ff */
[----:B------:R-:W-:Y:S01]  /*0ad0*/  IADD3 RZ, P0, R9, R10, RZ ;  /* 0x0000000a09ff7210 */ /* 0x000fe20007f1e0ff */
[----:B------:R-:W-:-:S04]  /*0ae0*/  IMAD.MOV.U32 R12, RZ, RZ, R11 ;  /* 0x000000ffff0c7224 */ /* 0x000fc800078e000b */
[----:B------:R-:W-:-:S08]  /*0af0*/  IMAD.WIDE.U32.X R8, R15, R25, R12, P0 ;  /* 0x000000190f087225 */ /* 0x000fd000000e040c */
.L_x_9:
[----:B------:R-:W0:Y:S01]  /*0b00*/  LDC.64 R24, c[0x0][0x640] ;  /* 0x00019000ff187b82 */ /* 0x000e220000000a00 */
[-CC-:B------:R-:W-:Y:S01]  /*0b10*/  SHF.R.U64 R61, R8, R0.reuse, R9.reuse ;  /* 0x00000000083d7219 */ /* 0x180fe20000001209 */
[----:B------:R-:W-:Y:S01]  /*0b20*/  IMAD R30, R7, R21, R4 ;  /* 0x00000015071e7224 */ /* 0x000fe200078e0204 */
[----:B------:R-:W-:Y:S01]  /*0b30*/  SHF.R.U32.HI R0, RZ, R0, R9 ;  /* 0x00000000ff007219 */ /* 0x000fe20000011609 */
[----:B------:R-:W-:Y:S01]  /*0b40*/  IMAD.MOV.U32 R21, RZ, RZ, 0x1 ;  /* 0x00000001ff157424 */ /* 0x000fe200078e00ff */
[----:B------:R-:W-:-:S03]  /*0b50*/  IADD3 R5, P0, RZ, -R61, RZ ;  /* 0x8000003dff057210 */ /* 0x000fc60007f1e0ff */
[----:B------:R-:W1:Y:S02]  /*0b60*/  LDC R6, c[0x0][0x618] ;  /* 0x00018600ff067b82 */ /* 0x000e640000000800 */
[----:B------:R-:W-:-:S04]  /*0b70*/  IMAD.X R9, RZ, RZ, ~R0, P0 ;  /* 0x000000ffff097224 */ /* 0x000fc800000e0e00 */
[-C--:B------:R-:W-:Y:S02]  /*0b80*/  IMAD R0, R9, R26.reuse, RZ ;  /* 0x0000001a09007224 */ /* 0x080fe400078e02ff */
[----:B------:R-:W2:Y:S01]  /*0b90*/  LDC R11, c[0x0][0x608] ;  /* 0x00018200ff0b7b82 */ /* 0x000ea20000000800 */
[----:B------:R-:W-:-:S04]  /*0ba0*/  IMAD.WIDE.U32 R8, R5, R26, R16 ;  /* 0x0000001a05087225 */ /* 0x000fc800078e0010 */
[----:B------:R-:W-:-:S03]  /*0bb0*/  IMAD R5, R5, R27, R0 ;  /* 0x0000001b05057224 */ /* 0x000fc600078e0200 */
[----:B------:R-:W3:Y:S01]  /*0bc0*/  LDC R12, c[0x0][0x658] ;  /* 0x00019600ff0c7b82 */ /* 0x000ee20000000800 */
[----:B0-----:R-:W-:Y:S01]  /*0bd0*/  ISETP.NE.U32.AND P0, PT, R24, RZ, PT ;  /* 0x000000ff1800720c */ /* 0x001fe20003f05070 */
[----:B------:R-:W-:Y:S02]  /*0be0*/  IMAD.IADD R5, R9, 0x1, R5 ;  /* 0x0000000109057824 */ /* 0x000fe400078e0205 */
[----:B------:R-:W-:Y:S01]  /*0bf0*/  IMAD.MOV.U32 R9, RZ, RZ, -0x1 ;  /* 0xffffffffff097424 */ /* 0x000fe200078e00ff */
[----:B------:R-:W-:-:S03]  /*0c00*/  ISETP.NE.AND.EX P0, PT, R25, RZ, PT, P0 ;  /* 0x000000ff1900720c */ /* 0x000fc60003f05300 */
[----:B------:R-:W0:Y:S01]  /*0c10*/  LDC R15, c[0x0][0x600] ;  /* 0x00018000ff0f7b82 */ /* 0x000e220000000800 */
[-CC-:B-1----:R-:W-:Y:S02]  /*0c20*/  SHF.R.U64 R13, R8, R6.reuse, R5.reuse ;  /* 0x00000006080d7219 */ /* 0x182fe40000001205 */
[----:B------:R-:W-:-:S05]  /*0c30*/  SHF.R.U32.HI R0, RZ, R6, R5 ;  /* 0x00000006ff007219 */ /* 0x000fca0000011605 */
[----:B------:R-:W1:Y:S01]  /*0c40*/  LDC R14, c[0x0][0x648] ;  /* 0x00019200ff0e7b82 */ /* 0x000e620000000800 */
[-CC-:B--2---:R-:W-:Y:S02]  /*0c50*/  SHF.R.U64 R27, R13, R11.reuse, R0.reuse ;  /* 0x0000000b0d1b7219 */ /* 0x184fe40000001200 */
[----:B------:R-:W-:-:S05]  /*0c60*/  SHF.R.U32.HI R5, RZ, R11, R0 ;  /* 0x0000000bff057219 */ /* 0x000fca0000011600 */
[----:B------:R-:W2:Y:S01]  /*0c70*/  LDC R20, c[0x0][0x638] ;  /* 0x00018e00ff147b82 */ /* 0x000ea20000000800 */
[-CC-:B---3--:R-:W-:Y:S02]  /*0c80*/  SHF.R.U64 R28, R27, R12.reuse, R5.reuse ;  /* 0x0000000c1b1c7219 */ /* 0x188fe40000001205 */
[-C--:B------:R-:W-:Y:S02]  /*0c90*/  SHF.L.U32 R0, R9, R12.reuse, RZ ;  /* 0x0000000c09007219 */ /* 0x080fe400000006ff */
[----:B------:R-:W-:Y:S01]  /*0ca0*/  SHF.R.U32.HI R5, RZ, R12, R5 ;  /* 0x0000000cff057219 */ /* 0x000fe20000011605 */
[----:B------:R-:W-:Y:S01]  /*0cb0*/  IMAD.MOV.U32 R4, RZ, RZ, R28 ;  /* 0x000000ffff047224 */ /* 0x000fe200078e001c */
[----:B------:R-:W-:Y:S01]  /*0cc0*/  LOP3.LUT R10, RZ, R0, RZ, 0x33, !PT ;  /* 0x00000000ff0a7212 */ /* 0x000fe200078e33ff */
[----:B------:R-:W3:Y:S01]  /*0cd0*/  LDC R26, c[0x0][0x610] ;  /* 0x00018400ff1a7b82 */ /* 0x000ee20000000800 */
[----:B------:R-:W-:Y:S05]  /*0ce0*/  @!P0 BRA `(.L_x_10) ;  /* 0x0000000000288947 */ /* 0x000fea0003800000 */
[----:B------:R-:W4:Y:S02]  /*0cf0*/  LDC R9, c[0x0][0x64c] ;  /* 0x00019300ff097b82 */ /* 0x000f240000000800 */
[----:B----4-:R-:W-:-:S05]  /*0d00*/  IADD3 R9, P0, R28, R9, RZ ;  /* 0x000000091c097210 */ /* 0x010fca0007f1e0ff */
        /* <DEDUP_REMOVED lines=8> */
.L_x_10:
[----:B-1----:R-:W-:Y:S01]  /*0d90*/  SHF.R.U64 R4, R4, R14, R5 ;  /* 0x0000000e04047219 */ /* 0x002fe20000001205 */
[----:B0-----:R-:W-:Y:S01]  /*0da0*/  VIADD R6, R15, 0xffffffff ;  /* 0xffffffff0f067836 */ /* 0x001fe20000000000 */
[----:B------:R-:W-:Y:S02]  /*0db0*/  SHF.L.U32 R0, R21, R12, RZ ;  /* 0x0000000c15007219 */ /* 0x000fe400000006ff */
[----:B------:R-:W-:Y:S01]  /*0dc0*/  LOP3.LUT R5, R27, R10, RZ, 0xc0, !PT ;  /* 0x0000000a1b057212 */ /* 0x000fe200078ec0ff */
[----:B------:R-:W-:Y:S01]  /*0dd0*/  IMAD.MOV R7, RZ, RZ, -R4 ;  /* 0x000000ffff077224 */ /* 0x000fe200078e0a04 */
[----:B------:R-:W-:Y:S02]  /*0de0*/  SEL R3, R3, R30, !P1 ;  /* 0x0000001e03037207 */ /* 0x000fe40004800000 */
[----:B------:R-:W-:Y:S01]  /*0df0*/  LOP3.LUT R6, R13, R6, RZ, 0xc0, !PT ;  /* 0x000000060d067212 */ /* 0x000fe200078ec0ff */
[----:B------:R-:W-:Y:S02]  /*0e00*/  IMAD R4, R0, R4, R5 ;  /* 0x0000000400047224 */ /* 0x000fe400078e0205 */
[----:B--2---:R-:W-:-:S02]  /*0e10*/  IMAD R0, R7, R20, R28 ;  /* 0x0000001407007224 */ /* 0x004fc400078e021c */
[----:B---3--:R-:W-:Y:S02]  /*0e20*/  IMAD R3, R4, R26, R3 ;  /* 0x0000001a04037224 */ /* 0x008fe400078e0203 */
[----:B------:R-:W-:Y:S02]  /*0e30*/  IMAD.MOV.U32 R5, RZ, RZ, 0x1 ;  /* 0x00000001ff057424 */ /* 0x000fe400078e00ff */
[----:B------:R-:W-:-:S03]  /*0e40*/  IMAD R4, R0, R15, R6 ;  /* 0x0000000f00047224 */ /* 0x000fc600078e0206 */
[----:B------:R-:W-:Y:S02]  /*0e50*/  PRMT R0, R5, 0x7610, R0 ;  /* 0x0000761005007816 */ /* 0x000fe40000000000 */
[----:B------:R-:W-:Y:S02]  /*0e60*/  SEL R60, R4, R3, !P1 ;  /* 0x00000003043c7207 */ /* 0x000fe40004800000 */
[----:B------:R-:W-:-:S07]  /*0e70*/  SEL R59, R3, R4, !P1 ;  /* 0x00000004033b7207 */ /* 0x000fce0004800000 */
.L_x_8:
[----:B------:R-:W-:-:S08]  /*0e80*/  NOP ;  /* 0x0000000000007918 */ /* 0x000fd00000000000 */
[----:B------:R-:W0:Y:S02]  /*0e90*/  USETMAXREG.TRY_ALLOC.CTAPOOL UP0, 0xe8 ;  /* 0x000000e8000079c8 */ /* 0x000e240008000600 */
[----:B0-----:R-:W-:-:S13]  /*0ea0*/  PLOP3.LUT P0, PT, PT, PT, UP0, 0x80, 0x0 ;  /* 0x000000000000781c */ /* 0x001fda0003f0f008 */
[----:B------:R-:W-:Y:S05]  /*0eb0*/  @!P0 BRA `(.L_x_8) ;  /* 0xfffffffc00f08947 */ /* 0x000fea000383ffff */
[----:B------:R-:W-:Y:S01]  /*0ec0*/  ULDC.64 UR4, c[0x0][0x598] ;  /* 0x0001660000047ab9 */ /* 0x000fe20000000a00 */
[----:B------:R-:W-:Y:S01]  /*0ed0*/  ULDC.64 UR36, c[0x0][0x208] ;  /* 0x0000820000247ab9 */ /* 0x000fe20000000a00 */
[----:B------:R-:W-:-:S04]  /*0ee0*/  ISETP.NE.U32.AND P0, PT, RZ, UR4, PT ;  /* 0x00000004ff007c0c */ /* 0x000fc8000bf05070 */
[----:B------:R-:W-:-:S13]  /*0ef0*/  ISETP.NE.AND.EX P0, PT, RZ, UR5, PT, P0 ;  /* 0x00000005ff007c0c */ /* 0x000fda000bf05300 */
[----:B------:R-:W-:Y:S05]  /*0f00*/  @!P0 BRA `(.L_x_11) ;  /* 0x00000000001c8947 */ /* 0x000fea0003800000 */
[----:B------:R-:W0:Y:S02]  /*0f10*/  LDC.64 R4, c[0x0][0x598] ;  /* 0x00016600ff047b82 */ /* 0x000e240000000a00 */
[----:B0-----:R-:W2:Y:S02]  /*0f20*/  LDG.E.64 R4, desc[UR36][R4.64] ;  /* 0x0000002404047981 */ /* 0x001ea4000c1e1b00 */
[----:B--2---:R-:W-:-:S04]  /*0f30*/  ISETP.NE.U32.AND P0, PT, R4, RZ, PT ;  /* 0x000000ff0400720c */ /* 0x004fc80003f05070 */
[----:B------:R-:W-:-:S13]  /*0f40*/  ISETP.NE.AND.EX P0, PT, R5, RZ, PT, P0 ;  /* 0x000000ff0500720c */ /* 0x000fda0003f05300 */
[----:B------:R-:W-:Y:S05]  /*0f50*/  @!P0 BRA `(.L_x_11) ;  /* 0x0000000000088947 */ /* 0x000fea0003800000 */
[----:B------:R0:W5:Y:S01]  /*0f60*/  LD.E R56, desc[UR36][R4.64] ;  /* 0x0000002404387980 */ /* 0x000162000c101900 */
[----:B------:R-:W-:Y:S05]  /*0f70*/  BRA `(.L_x_12) ;  /* 0x0000000000247947 */ /* 0x000fea0003800000 */
.L_x_11:
[----:B------:R-:W-:Y:S02]  /*0f80*/  ULDC.64 UR4, c[0x0][0x588] ;  /* 0x0001620000047ab9 */ /* 0x000fe40000000a00 */
[----:B------:R-:W-:-:S04]  /*0f90*/  ISETP.NE.U32.AND P0, PT, RZ, UR4, PT ;  /* 0x00000004ff007c0c */ /* 0x000fc8000bf05070 */
[----:B------:R-:W-:-:S13]  /*0fa0*/  ISETP.NE.AND.EX P0, PT, RZ, UR5, PT, P0 ;  /* 0x00000005ff007c0c */ /* 0x000fda000bf05300 */
[----:B------:R-:W-:Y:S05]  /*0fb0*/  @!P0 BRA `(.L_x_13) ;  /* 0x00000000000c8947 */ /* 0x000fea0003800000 */
[----:B------:R-:W0:Y:S02]  /*0fc0*/  LDC.64 R56, c[0x0][0x588] ;  /* 0x00016200ff387b82 */ /* 0x000e240000000a00 */
[----:B0-----:R1:W5:Y:S01]  /*0fd0*/  LDG.E R56, desc[UR36][R56.64] ;  /* 0x0000002438387981 */ /* 0x001362000c1e1900 */
[----:B------:R-:W-:Y:S05]  /*0fe0*/  BRA `(.L_x_12) ;  /* 0x0000000000087947 */ /* 0x000fea0003800000 */
.L_x_13:
[----:B------:R-:W-:Y:S02]  /*0ff0*/  ULDC UR4, c[0x0][0x580] ;  /* 0x0001600000047ab9 */ /* 0x000fe40000000800 */
[----:B------:R-:W-:-:S07]  /*1000*/  IMAD.U32 R56, RZ, RZ, UR4 ;  /* 0x00000004ff387e24 */ /* 0x000fce000f8e00ff */
.L_x_12:
[----:B------:R-:W-:Y:S02]  /*1010*/  ULDC.64 UR4, c[0x0][0x5a0] ;  /* 0x0001680000047ab9 */ /* 0x000fe40000000a00 */
[----:B------:R-:W-:-:S04]  /*1020*/  ISETP.NE.U32.AND P0, PT, RZ, UR4, PT ;  /* 0x00000004ff007c0c */ /* 0x000fc8000bf05070 */
[----:B------:R-:W-:-:S13]  /*1030*/  ISETP.NE.AND.EX P0, PT, RZ, UR5, PT, P0 ;  /* 0x00000005ff007c0c */ /* 0x000fda000bf05300 */
[----:B------:R-:W-:Y:S05]  /*1040*/  @!P0 BRA `(.L_x_14) ;  /* 0x00000000001c8947 */ /* 0x000fea0003800000 */
[----:B0-----:R-:W0:Y:S02]  /*1050*/  LDC.64 R4, c[0x0][0x5a0] ;  /* 0x00016800ff047b82 */ /* 0x001e240000000a00 */
[----:B0-----:R-:W2:Y:S02]  /*1060*/  LDG.E.64 R4, desc[UR36][R4.64] ;  /* 0x0000002404047981 */ /* 0x001ea4000c1e1b00 */
[----:B--2---:R-:W-:-:S04]  /*1070*/  ISETP.NE.U32.AND P0, PT, R4, RZ, PT ;  /* 0x000000ff0400720c */ /* 0x004fc80003f05070 */
[----:B------:R-:W-:-:S13]  /*1080*/  ISETP.NE.AND.EX P0, PT, R5, RZ, PT, P0 ;  /* 0x000000ff0500720c */ /* 0x000fda0003f05300 */
[----:B------:R-:W-:Y:S05]  /*1090*/  @!P0 BRA `(.L_x_14) ;  /* 0x0000000000088947 */ /* 0x000fea0003800000 */
[----:B-1----:R0:W5:Y:S01]  /*10a0*/  LD.E R57, desc[UR36][R4.64] ;  /* 0x0000002404397980 */ /* 0x002162000c101900 */
[----:B------:R-:W-:Y:S05]  /*10b0*/  BRA `(.L_x_15) ;  /* 0x0000000000247947 */ /* 0x000fea0003800000 */
.L_x_14:
[----:B------:R-:W-:Y:S02]  /*10c0*/  ULDC.64 UR4, c[0x0][0x590] ;  /* 0x0001640000047ab9 */ /* 0x000fe40000000a00 */
[----:B------:R-:W-:-:S04]  /*10d0*/  ISETP.NE.U32.AND P0, PT, RZ, UR4, PT ;  /* 0x00000004ff007c0c */ /* 0x000fc8000bf05070 */
[----:B------:R-:W-:-:S13]  /*10e0*/  ISETP.NE.AND.EX P0, PT, RZ, UR5, PT, P0 ;  /* 0x00000005ff007c0c */ /* 0x000fda000bf05300 */
[----:B------:R-:W-:Y:S05]  /*10f0*/  @!P0 BRA `(.L_x_16) ;  /* 0x00000000000c8947 */ /* 0x000fea0003800000 */
[----:B0-----:R-:W1:Y:S02]  /*1100*/  LDC.64 R4, c[0x0][0x590] ;  /* 0x00016400ff047b82 */ /* 0x001e640000000a00 */
[----:B-1----:R1:W5:Y:S01]  /*1110*/  LDG.E R57, desc[UR36][R4.64] ;  /* 0x0000002404397981 */ /* 0x002362000c1e1900 */
[----:B------:R-:W-:Y:S05]  /*1120*/  BRA `(.L_x_15) ;  /* 0x0000000000087947 */ /* 0x000fea0003800000 */
.L_x_16:
[----:B------:R-:W-:Y:S02]  /*1130*/  ULDC UR4, c[0x0][0x584] ;  /* 0x0001610000047ab9 */ /* 0x000fe40000000800 */
[----:B-1----:R-:W-:-:S07]  /*1140*/  IMAD.U32 R57, RZ, RZ, UR4 ;  /* 0x00000004ff397e24 */ /* 0x002fce000f8e00ff */
.L_x_15:
[----:B------:R-:W-:-:S13]  /*1150*/  LOP3.LUT P0, RZ, R0, 0xff, RZ, 0xc0, !PT ;  /* 0x000000ff00ff7812 */ /* 0x000fda000780c0ff */
[----:B------:R-:W-:Y:S05]  /*1160*/  @!P0 EXIT ;  /* 0x000000000000894d */ /* 0x000fea0003800000 */
[----:B------:R-:W-:Y:S01]  /*1170*/  ULDC UR4, c[0x0][0x28c] ;  /* 0x0000a30000047ab9 */ /* 0x000fe20000000800 */
[----:B------:R-:W-:Y:S01]  /*1180*/  UMOV UR38, URZ ;  /* 0x0000003f00267c82 */ /* 0x000fe20008000000 */
[----:B------:R-:W-:Y:S01]  /*1190*/  UIADD3 UR4, UR4, 0x7f, URZ ;  /* 0x0000007f04047890 */ /* 0x000fe2000fffe03f */
[----:B------:R-:W-:-:S03]  /*11a0*/  UMOV UR39, URZ ;  /* 0x0000003f00277c82 */ /* 0x000fc60008000000 */
[----:B------:R-:W-:-:S04]  /*11b0*/  USHF.R.S32.HI UR5, URZ, 0x1f, UR4 ;  /* 0x0000001f3f057899 */ /* 0x000fc80008011404 */
[----:B------:R-:W-:-:S04]  /*11c0*/  ULEA.HI UR5, UR5, UR4, URZ, 0x7 ;  /* 0x0000000405057291 */ /* 0x000fc8000f8f383f */
[----:B------:R-:W-:-:S12]  /*11d0*/  USHF.R.S32.HI UR40, URZ, 0x7, UR5 ;  /* 0x000000073f287899 */ /* 0x000fd80008011405 */
.L_x_102:
[----:B------:R-:W-:Y:S01]  /*11e0*/  LOP3.LUT R0, R18, 0x80, RZ, 0xc0, !PT ;  /* 0x0000008012007812 */ /* 0x000fe200078ec0ff */
[----:B------:R-:W2:Y:S01]  /*11f0*/  S2UR UR7, SR_CgaCtaId ;  /* 0x00000000000779c3 */ /* 0x000ea20000008800 */
[----:B------:R-:W-:Y:S02]  /*1200*/  UMOV UR6, 0x400 ;  /* 0x0000040000067882 */ /* 0x000fe40000000000 */
[----:B------:R-:W-:-:S06]  /*1210*/  SHF.R.U32.HI R0, RZ, 0x7, R0 ;  /* 0x00000007ff007819 */ /* 0x000fcc0000011600 */
[----:B------:R-:W3:Y:S01]  /*1220*/  SHFL.IDX PT, R0, R0, RZ, 0x1f ;  /* 0x00001fff00007589 */ /* 0x000ee200000e0000 */
[----:B--2---:R-:W-:Y:S01]  /*1230*/  ULEA UR6, UR7, UR6, 0x18 ;  /* 0x0000000607067291 */ /* 0x004fe2000f8ec03f */
[----:B---3--:R-:W-:-:S13]  /*1240*/  R2UR UR4, R0 ;  /* 0x00000000000472ca */ /* 0x008fda00000e0000 */
[----:B------:R-:W-:-:S04]  /*1250*/  ULEA.HI UR5, UR4, UR4, URZ, 0x1 ;  /* 0x0000000404057291 */ /* 0x000fc8000f8f083f */
[----:B------:R-:W-:-:S04]  /*1260*/  ULOP3.LUT UR5, UR5, 0x7fffe, URZ, 0xc0, !UPT ;  /* 0x0007fffe05057892 */ /* 0x000fc8000f8ec03f */
[----:B------:R-:W-:-:S03]  /*1270*/  UIADD3 UR5, UR4, -UR5, URZ ;  /* 0x8000000504057290 */ /* 0x000fc6000fffe03f */
[----:B------:R-:W-:Y:S01]  /*1280*/  ULDC UR4, c[0x0][0x28c] ;  /* 0x0000a30000047ab9 */ /* 0x000fe20000000800 */
[----:B------:R-:W-:Y:S01]  /*1290*/  ULEA UR5, UR5, UR6, 0xd ;  /* 0x0000000605057291 */ /* 0x000fe2000f8e683f */
[----:B------:R-:W-:-:S03]  /*12a0*/  ISETP.LT.AND P0, PT, RZ, UR4, PT ;  /* 0x00000004ff007c0c */ /* 0x000fc6000bf01270 */
[----:B------:R-:W-:-:S04]  /*12b0*/  UIADD3 UR5, UR5, 0x100, URZ ;  /* 0x0000010005057890 */ /* 0x000fc8000fffe03f */
[----:B------:R-:W-:-:S04]  /*12c0*/  USHF.R.U32.HI UR5, URZ, 0x4, UR5 ;  /* 0x000000043f057899 */ /* 0x000fc80008011605 */
[----:B------:R-:W-:Y:S02]  /*12d0*/  ULOP3.LUT UR41, UR5, 0x3fff, URZ, 0xc0, !UPT ;  /* 0x00003fff05297892 */ /* 0x000fe4000f8ec03f */
[----:B0---4-:R-:W-:Y:S10]  /*12e0*/  @P0 BRA `(.L_x_17) ;  /* 0x0000000000400947 */ /* 0x011ff40003800000 */
[----:B------:R-:W-:Y:S01]  /*12f0*/  MOV R0, 0x0 ;  /* 0x0000000000007802 */ /* 0x000fe20000000f00 */
[----:B------:R-:W-:Y:S01]  /*1300*/  ULDC.64 UR4, c[0x4][0x68] ;  /* 0x01001a0000047ab9 */ /* 0x000fe20000000a00 */
[----:B------:R-:W-:Y:S01]  /*1310*/  ULDC.64 UR6, c[0x4][0x8] ;  /* 0x0100020000067ab9 */ /* 0x000fe20000000a00 */
[----:B01----:R-:W-:Y:S01]  /*1320*/  IMAD.U32 R4, RZ, RZ, UR4 ;  /* 0x00000004ff047e24 */ /* 0x003fe2000f8e00ff */
[----:B------:R0:W1:Y:S01]  /*1330*/  LDC.64 R14, c[0x4][R0] ;  /* 0x01000000000e7b82 */ /* 0x0000620000000a00 */
[----:B------:R-:W-:Y:S01]  /*1340*/  IMAD.U32 R5, RZ, RZ, UR5 ;  /* 0x00000005ff057e24 */ /* 0x000fe2000f8e00ff */
[----:B------:R-:W-:Y:S01]  /*1350*/  ULDC.64 UR4, c[0x4][0x70] ;  /* 0x01001c0000047ab9 */ /* 0x000fe20000000a00 */
[----:B------:R-:W-:Y:S02]  /*1360*/  IMAD.U32 R10, RZ, RZ, UR6 ;  /* 0x00000006ff0a7e24 */ /* 0x000fe4000f8e00ff */
[----:B------:R-:W-:Y:S02]  /*1370*/  IMAD.U32 R6, RZ, RZ, UR4 ;  /* 0x00000004ff067e24 */ /* 0x000fe4000f8e00ff */
[----:B------:R-:W-:-:S02]  /*1380*/  IMAD.U32 R7, RZ, RZ, UR5 ;  /* 0x00000005ff077e24 */ /* 0x000fc4000f8e00ff */
[----:B------:R-:W-:Y:S02]  /*1390*/  IMAD.U32 R11, RZ, RZ, UR7 ;  /* 0x00000007ff0b7e24 */ /* 0x000fe4000f8e00ff */
[----:B------:R-:W-:Y:S02]  /*13a0*/  IMAD.MOV.U32 R8, RZ, RZ, 0x1e1 ;  /* 0x000001e1ff087424 */ /* 0x000fe400078e00ff */
[----:B------:R-:W-:Y:S02]  /*13b0*/  IMAD.MOV.U32 R12, RZ, RZ, 0x1 ;  /* 0x00000001ff0c7424 */ /* 0x000fe400078e00ff */
[----:B0-----:R-:W-:-:S07]  /*13c0*/  IMAD.MOV.U32 R13, RZ, RZ, RZ ;  /* 0x000000ffff0d7224 */ /* 0x001fce00078e00ff */
[----:B------:R-:W-:-:S07]  /*13d0*/  LEPC R20, `(.L_x_17) ;  /* 0x000000001014794e */ /* 0x000fce0000000000 */
[----:B-1---5:R-:W-:Y:S05]  /*13e0*/  CALL.ABS.NOINC R14 ;  /* 0x000000000e007343 */ /* 0x022fea0003c00000 */
.L_x_17:
[----:B------:R-:W-:-:S04]  /*13f0*/  LOP3.LUT R0, R19, 0x1, RZ, 0xfc, !PT ;  /* 0x0000000113007812 */ /* 0x000fc800078efcff */
[----:B------:R-:W-:-:S13]  /*1400*/  ISETP.NE.AND P0, PT, R0, 0x3, PT ;  /* 0x000000030000780c */ /* 0x000fda0003f05270 */
[----:B------:R-:W-:Y:S05]  /*1410*/  @!P0 BRA `(.L_x_18) ;  /* 0x0000000000048947 */ /* 0x000fea0003800000 */
[----:B------:R-:W-:Y:S01]  /*1420*/  BPT.TRAP 0x1 ;  /* 0x000000040000795c */ /* 0x000fe20000300000 */
.L_x_18:
[----:B------:R-:W2:Y:S01]  /*1430*/  S2UR UR5, SR_CgaCtaId ;  /* 0x00000000000579c3 */ /* 0x000ea20000008800 */
[----:B------:R-:W-:Y:S01]  /*1440*/  UMOV UR4, 0x400 ;  /* 0x0000040000047882 */ /* 0x000fe20000000000 */
[----:B------:R-:W-:Y:S02]  /*1450*/  IMAD.U32 R0, RZ, RZ, UR38 ;  /* 0x00000026ff007e24 */ /* 0x000fe4000f8e00ff */
[----:B------:R-:W-:-:S03]  /*1460*/  IMAD.U32 R3, RZ, RZ, UR39 ;  /* 0x00000027ff037e24 */ /* 0x000fc6000f8e00ff */
[----:B------:R-:W-:Y:S01]  /*1470*/  SHF.L.U32 R0, R0, 0x1f, RZ ;  /* 0x0000001f00007819 */ /* 0x000fe200000006ff */
[----:B--2---:R-:W-:-:S06]  /*1480*/  ULEA UR4, UR5, UR4, 0x18 ;  /* 0x0000000405047291 */ /* 0x004fcc000f8ec03f */
[----:B------:R-:W-:-:S04]  /*1490*/  IMAD.U32 R6, RZ, RZ, UR4 ;  /* 0x00000004ff067e24 */ /* 0x000fc8000f8e00ff */
[----:B------:R-:W-:-:S04]  /*14a0*/  IMAD R3, R3, 0x8, R6 ;  /* 0x0000000803037824 */ /* 0x000fc800078e0206 */
[----:B------:R2:W3:Y:S01]  /*14b0*/  SYNCS.PHASECHK.TRANS64.TRYWAIT P1, [R3+URZ], R0 ;  /* 0x00000000030075a7 */ /* 0x0004e2000802017f */
[----:B------:R-:W-:Y:S05]  /*14c0*/  @!P0 BRA `(.L_x_19) ;  /* 0x0000000000048947 */ /* 0x000fea0003800000 */
[----:B------:R-:W-:Y:S01]  /*14d0*/  BPT.TRAP 0x1 ;  /* 0x000000040000795c */ /* 0x000fe20000300000 */
.L_x_19:
[----:B---3--:R-:W-:Y:S05]  /*14e0*/  @P1 BRA `(.L_x_20) ;  /* 0x0000000000081947 */ /* 0x008fea0003800000 */
[----:B------:R-:W3:Y:S02]  /*14f0*/  SYNCS.PHASECHK.TRANS64.TRYWAIT P1, [R3+URZ], R0 ;  /* 0x00000000030075a7 */ /* 0x000ee4000802017f */
[----:B---3--:R-:W-:Y:S05]  /*1500*/  @!P1 BRA `(.L_x_21) ;  /* 0x00000044002c9947 */ /* 0x008fea0003800000 */
.L_x_20:
[----:B------:R-:W-:-:S04]  /*1510*/  UISETP.LT.AND UP0, UPT, UR40, 0x1, UPT ;  /* 0x000000012800788c */ /* 0x000fc8000bf01270 */
[----:B------:R-:W-:-:S06]  /*1520*/  USEL UR4, UR40, 0x1, UP0 ;  /* 0x0000000128047887 */ /* 0x000fcc0008000000 */
[----:B--23--:R-:W-:Y:S01]  /*1530*/  IMAD.U32 R0, RZ, RZ, UR4 ;  /* 0x00000004ff007e24 */ /* 0x00cfe2000f8e00ff */
[----:B------:R-:W-:Y:S05]  /*1540*/  WARPSYNC.ALL ;  /* 0x0000000000007948 */ /* 0x000fea0003800000 */
[----:B------:R-:W-:-:S04]  /*1550*/  IADD3 R0, -R0, UR40, RZ ;  /* 0x0000002800007c10 */ /* 0x000fc8000fffe1ff */
[----:B------:R-:W-:Y:S02]  /*1560*/  ISETP.GE.AND P1, PT, R0, 0x1, PT ;  /* 0x000000010000780c */ /* 0x000fe40003f26270 */
[----:B------:R-:W-:Y:S01]  /*1570*/  R2UR UR4, R6 ;  /* 0x00000000060472ca */ /* 0x000fe200000e0000 */
[----:B------:R-:W-:Y:S01]  /*1580*/  WARPGROUP.ARRIVE ;  /* 0x00000000000079c5 */ /* 0x000fe20000000000 */
[----:B------:R-:W-:Y:S01]  /*1590*/  UMOV UR9, 0x40000040 ;  /* 0x4000004000097882 */ /* 0x000fe20000000000 */
[----:B------:R-:W-:-:S10]  /*15a0*/  UMOV UR11, 0x40000040 ;  /* 0x40000040000b7882 */ /* 0x000fd40000000000 */
[----:B------:R-:W-:-:S04]  /*15b0*/  UIADD3 UR4, UR4, 0x10100, URZ ;  /* 0x0001010004047890 */ /* 0x000fc8000fffe03f */
[----:B------:R-:W-:-:S04]  /*15c0*/  USHF.R.U32.HI UR4, URZ, 0x4, UR4 ;  /* 0x000000043f047899 */ /* 0x000fc80008011604 */
[----:B------:R-:W-:Y:S02]  /*15d0*/  ULOP3.LUT UR5, UR4, 0x3fff, URZ, 0xc0, !UPT ;  /* 0x00003fff04057892 */ /* 0x000fe4000f8ec03f */
[----:B------:R-:W-:Y:S02]  /*15e0*/  ULOP3.LUT UR4, UR41, 0x10000, URZ, 0xfc, !UPT ;  /* 0x0001000029047892 */ /* 0x000fe4000f8efc3f */
[----:B------:R-:W-:Y:S02]  /*15f0*/  ULOP3.LUT UR5, UR5, 0x10000, URZ, 0xfc, !UPT ;  /* 0x0001000005057892 */ /* 0x000fe4000f8efc3f */
[----:B------:R-:W-:Y:S02]  /*1600*/  ULEA UR6, UR39, UR4, 0xa ;  /* 0x0000000427067291 */ /* 0x000fe4000f8e503f */
[----:B------:R-:W-:-:S05]  /*1610*/  ULEA UR7, UR39, UR5, 0x9 ;  /* 0x0000000527077291 */ /* 0x000fca000f8e483f */
[----:B------:R-:W-:Y:S02]  /*1620*/  UMOV UR8, UR6 ;  /* 0x0000000600087c82 */ /* 0x000fe40008000000 */
[----:B------:R-:W-:Y:S02]  /*1630*/  UMOV UR10, UR7 ;  /* 0x00000007000a7c82 */ /* 0x000fe40008000000 */
[----:B------:R-:W-:Y:S01]  /*1640*/  IGMMA.64x64x32.S8.S8 R24, gdesc[UR8], RZ, !UPT, gsb0 ;  /* 0x01e00000081879f1 */ /* 0x000fe2000c0410ff */
[----:B------:R-:W-:Y:S02]  /*1650*/  UIADD3 UR8, UR6, 0x2, URZ ;  /* 0x0000000206087890 */ /* 0x000fe4000fffe03f */
[----:B------:R-:W-:Y:S01]  /*1660*/  UIADD3 UR10, UR7, 0x2, URZ ;  /* 0x00000002070a7890 */ /* 0x000fe2000fffe03f */
[----:B------:R-:W-:Y:S01]  /*1670*/  UMOV UR9, 0x40000040 ;  /* 0x4000004000097882 */ /* 0x000fe20000000000 */
[----:B------:R-:W-:Y:S01]  /*1680*/  UMOV UR11, 0x40000040 ;  /* 0x40000040000b7882 */ /* 0x000fe20000000000 */
[----:B------:R-:W-:-:S02]  /*1690*/  WARPGROUP.DEPBAR.LE gsb0, 0x0 ;  /* 0x00008000000079c5 */ /* 0x000fc40000010000 */
[----:B------:R-:W-:-:S06]  /*16a0*/  WARPGROUP.ARRIVE ;  /* 0x00000000000079c5 */ /* 0x000fcc0000000000 */
[----:B------:R-:W-:Y:S01]  /*16b0*/  IGMMA.64x64x32.S8.S8 R24, gdesc[UR8], R24, gsb0 ;  /* 0x01e00000081879f1 */ /* 0x000fe20008041018 */
[----:B------:R-:W-:Y:S02]  /*16c0*/  UIADD3 UR8, UR6, 0x4, URZ ;  /* 0x0000000406087890 */ /* 0x000fe4000fffe03f */
[----:B------:R-:W-:Y:S01]  /*16d0*/  UIADD3 UR10, UR7, 0x4, URZ ;  /* 0x00000004070a7890 */ /* 0x000fe2000fffe03f */
[----:B------:R-:W-:Y:S01]  /*16e0*/  UMOV UR9, 0x40000040 ;  /* 0x4000004000097882 */ /* 0x000fe20000000000 */
[----:B------:R-:W-:Y:S01]  /*16f0*/  UMOV UR11, 0x40000040 ;  /* 0x40000040000b7882 */ /* 0x000fe20000000000 */
[----:B------:R-:W-:Y:S02]  /*1700*/  WARPGROUP.DEPBAR.LE gsb0, 0x0 ;  /* 0x00008000000079c5 */ /* 0x000fe40000010000 */
        /* <DEDUP_REMOVED lines=8> */
[----:B------:R-:W-:Y:S03]  /*1790*/  IGMMA.64x64x32.S8.S8 R24, gdesc[UR8], R24, gsb0 ;  /* 0x01e00000081879f1 */ /* 0x000fe60008041018 */
[----:B------:R-:W-:Y:S02]  /*17a0*/  WARPGROUP.DEPBAR.LE gsb0, 0x0 ;  /* 0x00008000000079c5 */ /* 0x000fe40000010000 */
[----:B------:R-:W-:Y:S05]  /*17b0*/  @!P1 BRA `(.L_x_22) ;  /* 0x0000000400249947 */ /* 0x000fea0003800000 */
[----:B------:R-:W-:Y:S02]  /*17c0*/  UIADD3 UR6, UR39, 0x1, URZ ;  /* 0x0000000127067890 */ /* 0x000fe4000fffe03f */
[----:B------:R-:W-:Y:S02]  /*17d0*/  IMAD.U32 R3, RZ, RZ, UR39 ;  /* 0x00000027ff037e24 */ /* 0x000fe4000f8e00ff */
[----:B------:R-:W-:-:S04]  /*17e0*/  UISETP.NE.AND UP0, UPT, UR6, 0x4, UPT ;  /* 0x000000040600788c */ /* 0x000fc8000bf05270 */
[----:B------:R-:W-:Y:S02]  /*17f0*/  USEL UR7, URZ, 0x1, UP0 ;  /* 0x000000013f077887 */ /* 0x000fe40008000000 */
[----:B------:R-:W-:Y:S02]  /*1800*/  USEL UR6, UR6, URZ, UP0 ;  /* 0x0000003f06067287 */ /* 0x000fe40008000000 */
[----:B------:R-:W-:-:S06]  /*1810*/  ULOP3.LUT UR7, UR38, UR7, URZ, 0x3c, !UPT ;  /* 0x0000000726077292 */ /* 0x000fcc000f8e3c3f */
[----:B------:R-:W-:-:S07]  /*1820*/  IMAD.U32 R7, RZ, RZ, UR7 ;  /* 0x00000007ff077e24 */ /* 0x000fce000f8e00ff */
.L_x_29:
[----:B------:R-:W-:Y:S05]  /*1830*/  @!P0 BRA `(.L_x_23) ;  /* 0x0000000000048947 */ /* 0x000fea0003800000 */
[----:B------:R-:W-:Y:S01]  /*1840*/  BPT.TRAP 0x1 ;  /* 0x000000040000795c */ /* 0x000fe20000300000 */
.L_x_23:
[----:B------:R-:W2:Y:S01]  /*1850*/  S2UR UR8, SR_CgaCtaId ;  /* 0x00000000000879c3 */ /* 0x000ea20000008800 */
[----:B------:R-:W-:Y:S01]  /*1860*/  UMOV UR7, 0x400 ;  /* 0x0000040000077882 */ /* 0x000fe20000000000 */
[----:B01----:R-:W-:Y:S01]  /*1870*/  IMAD.U32 R5, RZ, RZ, UR6 ;  /* 0x00000006ff057e24 */ /* 0x003fe2000f8e00ff */
[----:B------:R-:W-:Y:S01]  /*1880*/  SHF.L.U32 R4, R7, 0x1f, RZ ;  /* 0x0000001f07047819 */ /* 0x000fe200000006ff */
[----:B--2---:R-:W-:-:S06]  /*1890*/  ULEA UR7, UR8, UR7, 0x18 ;  /* 0x0000000708077291 */ /* 0x004fcc000f8ec03f */
[----:B------:R-:W-:-:S04]  /*18a0*/  IMAD.U32 R6, RZ, RZ, UR7 ;  /* 0x00000007ff067e24 */ /* 0x000fc8000f8e00ff */
[----:B------:R-:W-:-:S04]  /*18b0*/  IMAD R5, R5, 0x8, R6 ;  /* 0x0000000805057824 */ /* 0x000fc800078e0206 */
[----:B------:R0:W1:Y:S01]  /*18c0*/  SYNCS.PHASECHK.TRANS64.TRYWAIT P1, [R5+URZ], R4 ;  /* 0x00000004050075a7 */ /* 0x000062000802017f */
[----:B------:R-:W-:Y:S05]  /*18d0*/  @!P0 BRA `(.L_x_24) ;  /* 0x0000000000048947 */ /* 0x000fea0003800000 */
[----:B------:R-:W-:Y:S01]  /*18e0*/  BPT.TRAP 0x1 ;  /* 0x000000040000795c */ /* 0x000fe20000300000 */
.L_x_24:
[----:B-1----:R-:W-:Y:S05]  /*18f0*/  @P1 BRA `(.L_x_25) ;  /* 0x0000000000081947 */ /* 0x002fea0003800000 */
[----:B------:R-:W1:Y:S02]  /*1900*/  SYNCS.PHASECHK.TRANS64.TRYWAIT P1, [R5+URZ], R4 ;  /* 0x00000004050075a7 */ /* 0x000e64000802017f */
[----:B-1----:R-:W-:Y:S05]  /*1910*/  @!P1 BRA `(.L_x_26) ;  /* 0x00000040003c9947 */ /* 0x002fea0003800000 */
.L_x_25:
[----:B------:R-:W-:Y:S01]  /*1920*/  ULEA UR7, UR6, UR4, 0xa ;  /* 0x0000000406077291 */ /* 0x000fe2000f8e503f */
[----:B------:R-:W-:Y:S01]  /*1930*/  WARPGROUP.ARRIVE ;  /* 0x00000000000079c5 */ /* 0x000fe20000000000 */
[----:B------:R-:W-:Y:S01]  /*1940*/  ULEA UR12, UR6, UR5, 0x9 ;  /* 0x00000005060c7291 */ /* 0x000fe2000f8e483f */
[----:B------:R-:W-:Y:S01]  /*1950*/  UMOV UR9, 0x40000040 ;  /* 0x4000004000097882 */ /* 0x000fe20000000000 */
[----:B------:R-:W-:-:S03]  /*1960*/  UMOV UR11, 0x40000040 ;  /* 0x40000040000b7882 */ /* 0x000fc60000000000 */
[----:B------:R-:W-:Y:S02]  /*1970*/  UMOV UR8, UR7 ;  /* 0x0000000700087c82 */ /* 0x000fe40008000000 */
[----:B------:R-:W-:Y:S02]  /*1980*/  UMOV UR10, UR12 ;  /* 0x0000000c000a7c82 */ /* 0x000fe40008000000 */
[----:B------:R-:W-:Y:S01]  /*1990*/  IGMMA.64x64x32.S8.S8 R24, gdesc[UR8], R24, gsb0 ;  /* 0x01e00000081879f1 */ /* 0x000fe20008041018 */
        /* <DEDUP_REMOVED lines=23> */
[----:B------:R-:W-:Y:S01]  /*1b10*/  BPT.TRAP 0x1 ;  /* 0x000000040000795c */ /* 0x000fe20000300000 */
.L_x_27:
[----:B------:R-:W-:-:S13]  /*1b20*/  ISETP.NE.AND P1, PT, R23, RZ, PT ;  /* 0x000000ff1700720c */ /* 0x000fda0003f25270 */
[----:B01----:R-:W-:-:S04]  /*1b30*/  @P1 IMAD R4, R3, 0x8, R6 ;  /* 0x0000000803041824 */ /* 0x003fc800078e0206 */
[----:B------:R-:W-:-:S05]  /*1b40*/  @P1 VIADD R5, R4, 0x20 ;  /* 0x0000002004051836 */ /* 0x000fca0000000000 */
[----:B------:R-:W-:-:S04]  /*1b50*/  @P1 PRMT R5, R22, 0x654, R5 ;  /* 0x0000065416051816 */ /* 0x000fc80000000005 */
[----:B------:R0:W-:Y:S01]  /*1b60*/  @P1 SYNCS.ARRIVE.TRANS64.RED.A1T0 RZ, [R5+URZ], RZ ;  /* 0x000000ff05ff19a7 */ /* 0x0001e2000810043f */
[----:B------:R-:W-:-:S13]  /*1b70*/  ISETP.GT.U32.AND P1, PT, R19, 0x1, PT ;  /* 0x000000011300780c */ /* 0x000fda0003f24070 */
[----:B0-----:R-:W-:Y:S05]  /*1b80*/  @P1 BRA `(.L_x_28) ;  /* 0x0000000000041947 */ /* 0x001fea0003800000 */
[----:B------:R-:W-:Y:S01]  /*1b90*/  BPT.TRAP 0x1 ;  /* 0x000000040000795c */ /* 0x000fe20000300000 */
.L_x_28:
[----:B------:R-:W-:Y:S01]  /*1ba0*/  UIADD3 UR6, UR6, 0x1, URZ ;  /* 0x0000000106067890 */ /* 0x000fe2000fffe03f */
[C---:B------:R-:W-:Y:S01]  /*1bb0*/  ISETP.GT.AND P2, PT, R0.reuse, 0x1, PT ;  /* 0x000000010000780c */ /* 0x040fe20003f44270 */
[----:B------:R-:W-:Y:S02]  /*1bc0*/  VIADD R3, R3, 0x1 ;  /* 0x0000000103037836 */ /* 0x000fe40000000000 */
[----:B------:R-:W-:Y:S01]  /*1bd0*/  UISETP.NE.AND UP0, UPT, UR6, 0x4, UPT ;  /* 0x000000040600788c */ /* 0x000fe2000bf05270 */
[----:B------:R-:W-:Y:S02]  /*1be0*/  VIADD R0, R0, 0xffffffff ;  /* 0xffffffff00007836 */ /* 0x000fe40000000000 */
[C---:B------:R-:W-:Y:S01]  /*1bf0*/  ISETP.NE.AND P1, PT, R3.reuse, 0x4, PT ;  /* 0x000000040300780c */ /* 0x040fe20003f25270 */
[----:B------:R-:W-:Y:S02]  /*1c00*/  USEL UR7, URZ, 0x1, UP0 ;  /* 0x000000013f077887 */ /* 0x000fe40008000000 */
[----:B------:R-:W-:Y:S01]  /*1c10*/  USEL UR6, UR6, URZ, UP0 ;  /* 0x0000003f06067287 */ /* 0x000fe20008000000 */
[----:B------:R-:W-:-:S03]  /*1c20*/  SEL R3, R3, RZ, P1 ;  /* 0x000000ff03037207 */ /* 0x000fc60000800000 */
[----:B------:R-:W-:Y:S01]  /*1c30*/  LOP3.LUT R7, R7, UR7, RZ, 0x3c, !PT ;  /* 0x0000000707077c12 */ /* 0x000fe2000f8e3cff */
[----:B------:R-:W-:Y:S07]  /*1c40*/  @P2 BRA `(.L_x_29) ;  /* 0xfffffff800f82947 */ /* 0x000fee000383ffff */
.L_x_22:
[----:B------:R-:W2:Y:S02]  /*1c50*/  LDC R0, c[0x0][0x28c] ;  /* 0x0000a300ff007b82 */ /* 0x000ea40000000800 */
[----:B--2---:R-:W-:-:S13]  /*1c60*/  ISETP.GE.AND P1, PT, R0, 0x1, PT ;  /* 0x000000010000780c */ /* 0x004fda0003f26270 */
[----:B------:R-:W-:Y:S05]  /*1c70*/  @!P1 BRA `(.L_x_30) ;  /* 0x0000000000409947 */ /* 0x000fea0003800000 */
[----:B------:R-:W-:Y:S05]  /*1c80*/  @!P0 BRA `(.L_x_31) ;  /* 0x0000000000048947 */ /* 0x000fea0003800000 */
[----:B------:R-:W-:Y:S01]  /*1c90*/  BPT.TRAP 0x1 ;  /* 0x000000040000795c */ /* 0x000fe20000300000 */
.L_x_31:
[----:B------:R-:W-:Y:S01]  /*1ca0*/  ISETP.NE.AND P0, PT, R23, RZ, PT ;  /* 0x000000ff1700720c */ /* 0x000fe20003f05270 */
[----:B------:R-:W-:-:S12]  /*1cb0*/  UISETP.LT.AND UP1, UPT, UR40, 0x1, UPT ;  /* 0x000000012800788c */ /* 0x000fd8000bf21270 */
[----:B------:R-:W-:-:S05]  /*1cc0*/  VOTEU.ANY UP0, P0 ;  /* 0x00000000003f7886 */ /* 0x000fca0000000100 */
[----:B------:R-:W-:-:S04]  /*1cd0*/  @UP0 USEL UR4, UR40, 0x1, UP1 ;  /* 0x0000000128040887 */ /* 0x000fc80008800000 */
[----:B------:R-:W-:-:S06]  /*1ce0*/  @UP0 UIADD3 UR4, UR39, UR40, -UR4 ;  /* 0x0000002827040290 */ /* 0x000fcc000fffe804 */
[----:B------:R-:W-:-:S04]  /*1cf0*/  IMAD.U32 R0, RZ, RZ, UR4 ;  /* 0x00000004ff007e24 */ /* 0x000fc8000f8e00ff */
[----:B------:R-:W-:-:S05]  /*1d00*/  @P0 IMAD.SHL.U32 R0, R0, 0x8, RZ ;  /* 0x0000000800000824 */ /* 0x000fca00078e00ff */
[----:B------:R-:W-:-:S04]  /*1d10*/  @P0 LOP3.LUT R0, R0, 0x18, RZ, 0xc0, !PT ;  /* 0x0000001800000812 */ /* 0x000fc800078ec0ff */
[----:B------:R-:W-:-:S04]  /*1d20*/  @P0 IADD3 R3, R6, 0x20, R0 ;  /* 0x0000002006030810 */ /* 0x000fc80007ffe000 */
[----:B------:R-:W-:-:S04]  /*1d30*/  @P0 PRMT R3, R22, 0x654, R3 ;  /* 0x0000065416030816 */ /* 0x000fc80000000003 */
[----:B------:R2:W-:Y:S01]  /*1d40*/  @P0 SYNCS.ARRIVE.TRANS64.RED.A1T0 RZ, [R3+URZ], RZ ;  /* 0x000000ff03ff09a7 */ /* 0x0005e2000810043f */
[----:B------:R-:W-:-:S13]  /*1d50*/  ISETP.GT.U32.AND P0, PT, R19, 0x1, PT ;  /* 0x000000011300780c */ /* 0x000fda0003f04070 */
[----:B--2---:R-:W-:Y:S05]  /*1d60*/  @P0 BRA `(.L_x_30) ;  /* 0x0000000000040947 */ /* 0x004fea0003800000 */
[----:B------:R-:W-:Y:S01]  /*1d70*/  BPT.TRAP 0x1 ;  /* 0x000000040000795c */ /* 0x000fe20000300000 */
.L_x_30:
[----:B------:R-:W2:Y:S01]  /*1d80*/  LDC R8, c[0x0][0x288] ;  /* 0x0000a200ff087b82 */ /* 0x000ea20000000800 */
[--C-:B------:R-:W-:Y:S01]  /*1d90*/  SHF.R.U32.HI R0, RZ, 0x2, R18.reuse ;  /* 0x00000002ff007819 */ /* 0x100fe20000011612 */
[----:B------:R-:W-:Y:S01]  /*1da0*/  UIADD3 UR39, UR40, UR39, URZ ;  /* 0x0000002728277290 */ /* 0x000fe2000fffe03f */
[----:B01----:R-:W-:Y:S01]  /*1db0*/  SHF.R.U32.HI R5, RZ, 0x7, R18 ;  /* 0x00000007ff057819 */ /* 0x003fe20000011612 */
[----:B------:R-:W-:Y:S01]  /*1dc0*/  IMAD.SHL.U32 R7, R60, 0x40, RZ ;  /* 0x000000403c077824 */ /* 0x000fe200078e00ff */
[----:B------:R-:W-:Y:S01]  /*1dd0*/  LOP3.LUT R3, R0, 0x7, RZ, 0xc0, !PT ;  /* 0x0000000700037812 */ /* 0x000fe200078ec0ff */
[----:B------:R-:W-:Y:S01]  /*1de0*/  USHF.R.U32.HI UR4, URZ, 0x2, UR39 ;  /* 0x000000023f047899 */ /* 0x000fe20008011627 */
[----:B------:R-:W-:Y:S01]  /*1df0*/  LOP3.LUT R4, R18, 0x60, RZ, 0xc0, !PT ;  /* 0x0000006012047812 */ /* 0x000fe200078ec0ff */
[----:B------:R-:W-:Y:S01]  /*1e00*/  IMAD.SHL.U32 R13, R59, 0x80, RZ ;  /* 0x000000803b0d7824 */ /* 0x000fe200078e00ff */
[----:B------:R-:W-:Y:S01]  /*1e10*/  LOP3.LUT R0, R5, 0x1, RZ, 0xc0, !PT ;  /* 0x0000000105007812 */ /* 0x000fe200078ec0ff */
[----:B------:R-:W-:Y:S01]  /*1e20*/  ULOP3.LUT UR4, UR4, 0x1, URZ, 0xc0, !UPT ;  /* 0x0000000104047892 */ /* 0x000fe2000f8ec03f */
[----:B------:R-:W-:Y:S01]  /*1e30*/  SHF.R.U32.HI R6, RZ, 0x1, R4 ;  /* 0x00000001ff067819 */ /* 0x000fe20000011604 */
[----:B------:R-:W-:Y:S01]  /*1e40*/  ULDC UR8, c[0x0][0x284] ;  /* 0x0000a10000087ab9 */ /* 0x000fe20000000800 */
[----:B------:R-:W-:Y:S01]  /*1e50*/  UISETP.GT.U32.AND UP1, UPT, UR39, 0x3, UPT ;  /* 0x000000032700788c */ /* 0x000fe2000bf24070 */
[----:B------:R-:W-:Y:S01]  /*1e60*/  IMAD.SHL.U32 R4, R0, 0x40, RZ ;  /* 0x0000004000047824 */ /* 0x000fe200078e00ff */
[----:B------:R-:W-:Y:S01]  /*1e70*/  IADD3 R5, RZ, -R6, -R3 ;  /* 0x80000006ff057210 */ /* 0x000fe20007ffe803 */
[----:B------:R-:W-:Y:S01]  /*1e80*/  UISETP.NE.U32.AND UP0, UPT, UR4, 0x1, UPT ;  /* 0x000000010400788c */ /* 0x000fe2000bf05070 */
[----:B------:R-:W-:Y:S01]  /*1e90*/  SHF.R.S32.HI R14, RZ, 0x1f, R61 ;  /* 0x0000001fff0e7819 */ /* 0x000fe2000001143d */
[----:B------:R-:W-:Y:S01]  /*1ea0*/  ULDC.64 UR6, c[0x0][0x5d0] ;  /* 0x0001740000067ab9 */ /* 0x000fe20000000a00 */
[----:B------:R-:W-:Y:S01]  /*1eb0*/  LOP3.LUT R3, R4, 0x40, R3, 0xe2, !PT ;  /* 0x0000004004037812 */ /* 0x000fe200078ee203 */
[----:B------:R-:W-:Y:S01]  /*1ec0*/  UISETP.LT.U32.AND UP1, UPT, UR40, 0x4, UP1 ;  /* 0x000000042800788c */ /* 0x000fe20008f21070 */
[----:B------:R-:W-:Y:S01]  /*1ed0*/  LOP3.LUT R4, R18, 0x3, RZ, 0xc0, !PT ;  /* 0x0000000312047812 */ /* 0x000fe200078ec0ff */
[----:B------:R-:W-:Y:S01]  /*1ee0*/  UISETP.GT.U32.AND UP0, UPT, UR40, 0x3, !UP0 ;  /* 0x000000032800788c */ /* 0x000fe2000c704070 */
[----:B------:R-:W-:Y:S01]  /*1ef0*/  IMAD R0, R0, -0x40, R5 ;  /* 0xffffffc000007824 */ /* 0x000fe200078e0205 */
[----:B--2---:R-:W-:Y:S01]  /*1f00*/  ISETP.GE.AND P0, PT, R7, R8, PT ;  /* 0x000000080700720c */ /* 0x004fe20003f06270 */
[----:B------:R-:W-:Y:S01]  /*1f10*/  USEL UR5, URZ, 0x1, !UP1 ;  /* 0x000000013f057887 */ /* 0x000fe2000c800000 */
[----:B------:R-:W-:Y:S01]  /*1f20*/  IMAD R12, R4, -0x2, R8 ;  /* 0xfffffffe040c7824 */ /* 0x000fe200078e0208 */
[----:B------:R-:W-:Y:S01]  /*1f30*/  USEL UR4, URZ, 0x1, !UP0 ;  /* 0x000000013f047887 */ /* 0x000fe2000c000000 */
[----:B------:R-:W-:Y:S01]  /*1f40*/  IMAD.SHL.U32 R8, R18, 0x2, RZ ;  /* 0x0000000212087824 */ /* 0x000fe200078e00ff */
[----:B------:R-:W-:Y:S01]  /*1f50*/  ISETP.GE.OR P0, PT, R13, UR8, P0 ;  /* 0x000000080d007c0c */ /* 0x000fe20008706670 */
[----:B------:R-:W-:Y:S01]  /*1f60*/  IMAD R4, R14, UR6, RZ ;  /* 0x000000060e047c24 */ /* 0x000fe2000f8e02ff */
[----:B------:R-:W-:Y:S01]  /*1f70*/  ULOP3.LUT UR39, UR39, 0x3, URZ, 0xc0, !UPT ;  /* 0x0000000327277892 */ /* 0x000fe2000f8ec03f */
[----:B------:R-:W-:Y:S01]  /*1f80*/  IMAD.WIDE R10, R59, 0x80, RZ ;  /* 0x000000803b0a7825 */ /* 0x000fe200078e02ff */
[----:B------:R-:W-:Y:S01]  /*1f90*/  LOP3.LUT R8, R7, 0x6, R8, 0xf8, !PT ;  /* 0x0000000607087812 */ /* 0x000fe200078ef808 */
[----:B------:R-:W-:Y:S01]  /*1fa0*/  ULOP3.LUT UR38, UR4, UR38, UR5, 0x96, !UPT ;  /* 0x0000002604267292 */ /* 0x000fe2000f8e9605 */
[----:B------:R-:W-:Y:S01]  /*1fb0*/  IADD3 R20, -R13, UR8, R0 ;  /* 0x000000080d147c10 */ /* 0x000fe2000fffe100 */
[----:B------:R-:W-:Y:S01]  /*1fc0*/  IMAD R15, R61, UR7, R4 ;  /* 0x000000073d0f7c24 */ /* 0x000fe2000f8e0204 */
[----:B------:R-:W-:Y:S01]  /*1fd0*/  SHF.R.S32.HI R9, RZ, 0x1f, R8 ;  /* 0x0000001fff097819 */ /* 0x000fe20000011408 */
[----:B------:R-:W-:Y:S01]  /*1fe0*/  IMAD.IADD R60, R12, 0x1, -R7 ;  /* 0x000000010c3c7824 */ /* 0x000fe200078e0a07 */
[----:B------:R-:W-:Y:S01]  /*1ff0*/  LOP3.LUT R67, R10, R3, R6, 0xfe, !PT ;  /* 0x000000030a437212 */ /* 0x000fe200078efe06 */
[----:B------:R-:W-:-:S02]  /*2000*/  IMAD.MOV.U32 R59, RZ, RZ, -0x1 ;  /* 0xffffffffff3b7424 */ /* 0x000fc400078e00ff */
[----:B------:R-:W-:-:S04]  /*2010*/  IMAD.WIDE.U32 R4, R61, UR6, R8 ;  /* 0x000000063d047c25 */ /* 0x000fc8000f8e0008 */
[----:B------:R-:W-:Y:S01]  /*2020*/  IMAD.IADD R5, R5, 0x1, R15 ;  /* 0x0000000105057824 */ /* 0x000fe200078e020f */
[----:B------:R-:W-:Y:S06]  /*2030*/  @P0 BRA `(.L_x_32) ;  /* 0x0000001c00100947 */ /* 0x000fec0003800000 */
[----:B------:R-:W0:Y:S01]  /*2040*/  LDC.64 R12, c[0x0][0x5c8] ;  /* 0x00017200ff0c7b82 */ /* 0x000e220000000a00 */
[----:B------:R-:W-:Y:S01]  /*2050*/  ULDC.64 UR4, c[0x0][0x5c0] ;  /* 0x0001700000047ab9 */ /* 0x000fe20000000a00 */
[----:B------:R-:W-:Y:S01]  /*2060*/  BSSY B0, `(.L_x_32) ;  /* 0x00001c1000007945 */ /* 0x000fe20003800000 */
[-C--:B0-----:R-:W-:Y:S02]  /*2070*/  IMAD R0, R11, R12.reuse, RZ ;  /* 0x0000000c0b007224 */ /* 0x081fe400078e02ff */
[----:B------:R-:W-:-:S04]  /*2080*/  IMAD.WIDE.U32 R4, R67, R12, R4 ;  /* 0x0000000c43047225 */ /* 0x000fc800078e0004 */
[----:B------:R-:W-:Y:S01]  /*2090*/  IMAD R3, R67, R13, R0 ;  /* 0x0000000d43037224 */ /* 0x000fe200078e0200 */
[----:B------:R-:W-:-:S03]  /*20a0*/  IADD3 R6, P0, R4, UR4, RZ ;  /* 0x0000000404067c10 */ /* 0x000fc6000ff1e0ff */
[----:B------:R-:W-:Y:S01]  /*20b0*/  IMAD.IADD R3, R5, 0x1, R3 ;  /* 0x0000000105037824 */ /* 0x000fe200078e0203 */
[----:B------:R-:W-:-:S04]  /*20c0*/  LEA R4, P1, R12, R6, 0x3 ;  /* 0x000000060c047211 */ /* 0x000fc800078218ff */
[----:B------:R-:W-:Y:S02]  /*20d0*/  IADD3.X R7, R3, UR5, RZ, P0, !PT ;  /* 0x0000000503077c10 */ /* 0x000fe400087fe4ff */
[----:B-----5:R-:W-:Y:S02]  /*20e0*/  ISETP.NE.AND P0, PT, R57, RZ, PT ;  /* 0x000000ff3900720c */ /* 0x020fe40003f05270 */
[----:B------:R-:W-:-:S11]  /*20f0*/  LEA.HI.X R5, R12, R7, R13, 0x3, P1 ;  /* 0x000000070c057211 */ /* 0x000fd600008f1c0d */
[----:B------:R-:W-:Y:S05]  /*2100*/  @!P0 BRA `(.L_x_33) ;  /* 0x0000001400188947 */ /* 0x000fea0003800000 */
[----:B------:R-:W0:Y:S01]  /*2110*/  LDC.64 R62, c[0x0][0x5b0] ;  /* 0x00016c00ff3e7b82 */ /* 0x000e220000000a00 */
[----:B------:R-:W-:Y:S01]  /*2120*/  ULDC.64 UR4, c[0x0][0x5b8] ;  /* 0x00016e0000047ab9 */ /* 0x000fe20000000a00 */
[----:B------:R-:W-:Y:S01]  /*2130*/  ISETP.GE.AND P3, PT, R60, 0x1, PT ;  /* 0x000000013c00780c */ /* 0x000fe20003f66270 */
[----:B------:R-:W-:Y:S01]  /*2140*/  IMAD R0, R14, UR4, RZ ;  /* 0x000000040e007c24 */ /* 0x000fe2000f8e02ff */
[----:B------:R-:W-:Y:S01]  /*2150*/  BSSY B1, `(.L_x_34) ;  /* 0x000000e000017945 */ /* 0x000fe20003800000 */
[C---:B------:R-:W-:Y:S01]  /*2160*/  IMAD.WIDE.U32 R14, R61.reuse, UR4, R8 ;  /* 0x000000043d0e7c25 */ /* 0x040fe2000f8e0008 */
[----:B------:R-:W-:Y:S02]  /*2170*/  ISETP.LT.OR P1, PT, R20, 0x1, !P3 ;  /* 0x000000011400780c */ /* 0x000fe40005f21670 */
[----:B------:R-:W1:Y:S01]  /*2180*/  LDC.64 R64, c[0x0][0x5a8] ;  /* 0x00016a00ff407b82 */ /* 0x000e620000000a00 */
[----:B------:R-:W-:Y:S02]  /*2190*/  IMAD R13, R61, UR5, R0 ;  /* 0x000000053d0d7c24 */ /* 0x000fe4000f8e0200 */
[----:B------:R-:W-:-:S02]  /*21a0*/  IMAD.MOV.U32 R12, RZ, RZ, R14 ;  /* 0x000000ffff0c7224 */ /* 0x000fc400078e000e */
[----:B------:R-:W-:Y:S02]  /*21b0*/  IMAD.IADD R13, R15, 0x1, R13 ;  /* 0x000000010f0d7824 */ /* 0x000fe400078e020d */
[-C--:B0-----:R-:W-:Y:S02]  /*21c0*/  IMAD R10, R11, R62.reuse, RZ ;  /* 0x0000003e0b0a7224 */ /* 0x081fe400078e02ff */
[----:B------:R-:W-:-:S04]  /*21d0*/  IMAD.WIDE.U32 R8, R67, R62, R12 ;  /* 0x0000003e43087225 */ /* 0x000fc800078e000c */
[----:B------:R-:W-:Y:S01]  /*21e0*/  IMAD R21, R67, R63, R10 ;  /* 0x0000003f43157224 */ /* 0x000fe200078e020a */
[----:B-1----:R-:W-:-:S04]  /*21f0*/  IADD3 R8, P0, R8, R64, RZ ;  /* 0x0000004008087210 */ /* 0x002fc80007f1e0ff */
[----:B------:R-:W-:Y:S01]  /*2200*/  IADD3.X R9, R65, R9, R21, P0, !PT ;  /* 0x0000000941097210 */ /* 0x000fe200007fe415 */
[----:B------:R-:W-:Y:S08]  /*2210*/  @P1 BRA `(.L_x_35) ;  /* 0x0000000000041947 */ /* 0x000ff00003800000 */
[----:B------:R0:W5:Y:S02]  /*2220*/  LDG.E.U8 R58, desc[UR36][R8.64] ;  /* 0x00000024083a7981 */ /* 0x000164000c1e1100 */
.L_x_35:
[----:B------:R-:W-:Y:S05]  /*2230*/  BSYNC B1 ;  /* 0x0000000000017941 */ /* 0x000fea0003800000 */
.L_x_34:
[----:B-----5:R-:W-:Y:S01]  /*2240*/  LOP3.LUT R0, R58, 0xffff, RZ, 0xc0, !PT ;  /* 0x0000ffff3a007812 */ /* 0x020fe200078ec0ff */
[----:B------:R-:W-:Y:S01]  /*2250*/  IMAD.SHL.U32 R10, R62, 0x8, RZ ;  /* 0x000000083e0a7824 */ /* 0x000fe200078e00ff */
[----:B------:R-:W-:Y:S01]  /*2260*/  ISETP.GE.AND P2, PT, R60, 0x2, PT ;  /* 0x000000023c00780c */ /* 0x000fe20003f46270 */
[----:B------:R-:W-:Y:S01]  /*2270*/  BSSY B1, `(.L_x_36) ;  /* 0x000000e000017945 */ /* 0x000fe20003800000 */
[----:B------:R-:W-:Y:S02]  /*2280*/  PRMT R0, R0, 0x8880, RZ ;  /* 0x0000888000007816 */ /* 0x000fe400000000ff */
[----:B------:R-:W-:Y:S02]  /*2290*/  ISETP.LT.OR P0, PT, R20, 0x1, !P2 ;  /* 0x000000011400780c */ /* 0x000fe40005701670 */
[----:B------:R-:W-:Y:S01]  /*22a0*/  SHF.L.U64.HI R11, R62, 0x3, R63 ;  /* 0x000000033e0b7819 */ /* 0x000fe2000001023f */
[----:B------:R-:W-:-:S04]  /*22b0*/  IMAD R3, R0, R57, RZ ;  /* 0x0000003900037224 */ /* 0x000fc800078e02ff */
[----:B------:R-:W-:Y:S02]  /*22c0*/  @!P1 IMAD R15, R24, R56, R3 ;  /* 0x00000038180f9224 */ /* 0x000fe400078e0203 */
[----:B------:R-:W-:-:S03]  /*22d0*/  IMAD.WIDE.U32 R10, R67, R62, R10 ;  /* 0x0000003e430a7225 */ /* 0x000fc600078e000a */
[----:B------:R1:W-:Y:S01]  /*22e0*/  @!P1 STG.E.U8 desc[UR36][R6.64], R15 ;  /* 0x0000000f06009986 */ /* 0x0003e2000c101124 */
[----:B------:R-:W-:Y:S01]  /*22f0*/  IADD3 R10, P4, P5, R14, R64, R10 ;  /* 0x000000400e0a7210 */ /* 0x000fe20007d9e00a */
[----:B------:R-:W-:Y:S01]  /*2300*/  IMAD.IADD R14, R21, 0x1, R11 ;  /* 0x00000001150e7824 */ /* 0x000fe200078e020b */
[----:B------:R-:W-:Y:S11]  /*2310*/  @P0 BRA `(.L_x_37) ;  /* 0x00000000000c0947 */ /* 0x000ff60003800000 */
[----:B------:R-:W2:Y:S02]  /*2320*/  LDG.E.U8 R58, desc[UR36][R8.64+0x1] ;  /* 0x00000124083a7981 */ /* 0x000ea4000c1e1100 */
[----:B--2---:R-:W-:-:S05]  /*2330*/  PRMT R0, R58, 0x8880, RZ ;  /* 0x000088803a007816 */ /* 0x004fca00000000ff */
[----:B------:R-:W-:-:S07]  /*2340*/  IMAD R3, R0, R57, RZ ;  /* 0x0000003900037224 */ /* 0x000fce00078e02ff */
.L_x_37:
[----:B------:R-:W-:Y:S05]  /*2350*/  BSYNC B1 ;  /* 0x0000000000017941 */ /* 0x000fea0003800000 */
.L_x_36:
[----:B------:R-:W-:Y:S01]  /*2360*/  ISETP.LT.OR P3, PT, R20, 0x9, !P3 ;  /* 0x000000091400780c */ /* 0x000fe20005f61670 */
[----:B------:R-:W-:Y:S01]  /*2370*/  @!P0 IMAD R25, R25, R56, R3 ;  /* 0x0000003819198224 */ /* 0x000fe200078e0203 */
[C---:B------:R-:W-:Y:S01]  /*2380*/  ISETP.GE.AND P1, PT, R60.reuse, 0x9, PT ;  /* 0x000000093c00780c */ /* 0x040fe20003f26270 */
[----:B------:R-:W-:Y:S01]  /*2390*/  BSSY B1, `(.L_x_38) ;  /* 0x000000b000017945 */ /* 0x000fe20003800000 */
[----:B------:R-:W-:Y:S02]  /*23a0*/  IADD3.X R11, R13, R65, R14, P4, P5 ;  /* 0x000000410d0b7210 */ /* 0x000fe400027ea40e */
[----:B------:R2:W-:Y:S01]  /*23b0*/  @!P0 STG.E.U8 desc[UR36][R6.64+0x1], R25 ;  /* 0x0000011906008986 */ /* 0x0005e2000c101124 */
[----:B------:R-:W-:Y:S02]  /*23c0*/  ISETP.GE.AND P0, PT, R60, 0xa, PT ;  /* 0x0000000a3c00780c */ /* 0x000fe40003f06270 */
[C---:B------:R-:W-:Y:S02]  /*23d0*/  ISETP.LT.OR P2, PT, R20.reuse, 0x9, !P2 ;  /* 0x000000091400780c */ /* 0x040fe40005741670 */
[----:B------:R-:W-:-:S02]  /*23e0*/  ISETP.LT.OR P5, PT, R20, 0x1, !P1 ;  /* 0x000000011400780c */ /* 0x000fc40004fa1670 */
[----:B------:R-:W-:Y:S01]  /*23f0*/  ISETP.LT.OR P4, PT, R20, 0x1, !P0 ;  /* 0x000000011400780c */ /* 0x000fe20004781670 */
[----:B------:R-:W-:-:S12]  /*2400*/  @P3 BRA `(.L_x_39) ;  /* 0x00000000000c3947 */ /* 0x000fd80003800000 */
[----:B------:R-:W3:Y:S02]  /*2410*/  LDG.E.U8 R58, desc[UR36][R10.64] ;  /* 0x000000240a3a7981 */ /* 0x000ee4000c1e1100 */
[----:B---3--:R-:W-:-:S05]  /*2420*/  PRMT R0, R58, 0x8880, RZ ;  /* 0x000088803a007816 */ /* 0x008fca00000000ff */
[----:B------:R-:W-:-:S07]  /*2430*/  IMAD R3, R0, R57, RZ ;  /* 0x0000003900037224 */ /* 0x000fce00078e02ff */
.L_x_39:
[----:B------:R-:W-:Y:S05]  /*2440*/  BSYNC B1 ;  /* 0x0000000000017941 */ /* 0x000fea0003800000 */
.L_x_38:
[----:B------:R-:W-:Y:S01]  /*2450*/  @!P3 IMAD R13, R26, R56, R3 ;  /* 0x000000381a0db224 */ /* 0x000fe200078e0203 */
[----:B------:R-:W-:Y:S04]  /*2460*/  BSSY B1, `(.L_x_40) ;  /* 0x0000006000017945 */ /* 0x000fe80003800000 */
[----:B------:R3:W-:Y:S01]  /*2470*/  @!P3 STG.E.U8 desc[UR36][R4.64], R13 ;  /* 0x0000000d0400b986 */ /* 0x0007e2000c101124 */
[----:B------:R-:W-:Y:S05]  /*2480*/  @P2 BRA `(.L_x_41) ;  /* 0x00000000000c2947 */ /* 0x000fea0003800000 */
[----:B------:R-:W4:Y:S02]  /*2490*/  LDG.E.U8 R58, desc[UR36][R10.64+0x1] ;  /* 0x000001240a3a7981 */ /* 0x000f24000c1e1100 */
[----:B----4-:R-:W-:-:S05]  /*24a0*/  PRMT R0, R58, 0x8880, RZ ;  /* 0x000088803a007816 */ /* 0x010fca00000000ff */
[----:B------:R-:W-:-:S07]  /*24b0*/  IMAD R3, R0, R57, RZ ;  /* 0x0000003900037224 */ /* 0x000fce00078e02ff */
.L_x_41:
[----:B------:R-:W-:Y:S05]  /*24c0*/  BSYNC B1 ;  /* 0x0000000000017941 */ /* 0x000fea0003800000 */
.L_x_40:
[----:B------:R-:W-:Y:S01]  /*24d0*/  @!P2 IMAD R27, R27, R56, R3 ;  /* 0x000000381b1ba224 */ /* 0x000fe200078e0203 */
[----:B------:R-:W-:Y:S04]  /*24e0*/  BSSY B1, `(.L_x_42) ;  /* 0x0000006000017945 */ /* 0x000fe80003800000 */
[----:B------:R4:W-:Y:S01]  /*24f0*/  @!P2 STG.E.U8 desc[UR36][R4.64+0x1], R27 ;  /* 0x0000011b0400a986 */ /* 0x0009e2000c101124 */
[----:B------:R-:W-:Y:S05]  /*2500*/  @P5 BRA `(.L_x_43) ;  /* 0x00000000000c5947 */ /* 0x000fea0003800000 */
[----:B------:R-:W5:Y:S02]  /*2510*/  LDG.E.U8 R58, desc[UR36][R8.64+0x8] ;  /* 0x00000824083a7981 */ /* 0x000f64000c1e1100 */
[----:B-----5:R-:W-:-:S05]  /*2520*/  PRMT R0, R58, 0x8880, RZ ;  /* 0x000088803a007816 */ /* 0x020fca00000000ff */
[----:B------:R-:W-:-:S07]  /*2530*/  IMAD R3, R0, R57, RZ ;  /* 0x0000003900037224 */ /* 0x000fce00078e02ff */
.L_x_43:
[----:B------:R-:W-:Y:S05]  /*2540*/  BSYNC B1 ;  /* 0x0000000000017941 */ /* 0x000fea0003800000 */
.L_x_42:
[----:B---3--:R-:W-:Y:S01]  /*2550*/  @!P5 IMAD R13, R28, R56, R3 ;  /* 0x000000381c0dd224 */ /* 0x008fe200078e0203 */
[----:B------:R-:W-:Y:S04]  /*2560*/  BSSY B1, `(.L_x_44) ;  /* 0x0000006000017945 */ /* 0x000fe80003800000 */
[----:B------:R3:W-:Y:S01]  /*2570*/  @!P5 STG.E.U8 desc[UR36][R6.64+0x8], R13 ;  /* 0x0000080d0600d986 */ /* 0x0007e2000c101124 */
[----:B------:R-:W-:Y:S05]  /*2580*/  @P4 BRA `(.L_x_45) ;  /* 0x00000000000c4947 */ /* 0x000fea0003800000 */
[----:B------:R-:W5:Y:S02]  /*2590*/  LDG.E.U8 R58, desc[UR36][R8.64+0x9] ;  /* 0x00000924083a7981 */ /* 0x000f64000c1e1100 */
[----:B-----5:R-:W-:-:S05]  /*25a0*/  PRMT R0, R58, 0x8880, RZ ;  /* 0x000088803a007816 */ /* 0x020fca00000000ff */
[----:B------:R-:W-:-:S07]  /*25b0*/  IMAD R3, R0, R57, RZ ;  /* 0x0000003900037224 */ /* 0x000fce00078e02ff */
.L_x_45:
[----:B------:R-:W-:Y:S05]  /*25c0*/  BSYNC B1 ;  /* 0x0000000000017941 */ /* 0x000fea0003800000 */
.L_x_44:
[----:B------:R-:W-:Y:S01]  /*25d0*/  ISETP.LT.OR P1, PT, R20, 0x9, !P1 ;  /* 0x000000091400780c */ /* 0x000fe20004f21670 */
[----:B------:R-:W-:Y:S01]  /*25e0*/  @!P4 IMAD R29, R29, R56, R3 ;  /* 0x000000381d1dc224 */ /* 0x000fe200078e0203 */
[C---:B------:R-:W-:Y:S01]  /*25f0*/  ISETP.GE.AND P3, PT, R60.reuse, 0x11, PT ;  /* 0x000000113c00780c */ /* 0x040fe20003f66270 */
[----:B------:R-:W-:Y:S01]  /*2600*/  BSSY B1, `(.L_x_46) ;  /* 0x000000a000017945 */ /* 0x000fe20003800000 */
[----:B------:R-:W-:Y:S02]  /*2610*/  ISETP.GE.AND P2, PT, R60, 0x12, PT ;  /* 0x000000123c00780c */ /* 0x000fe40003f46270 */
[----:B------:R0:W-:Y:S01]  /*2620*/  @!P4 STG.E.U8 desc[UR36][R6.64+0x9], R29 ;  /* 0x0000091d0600c986 */ /* 0x0001e2000c101124 */
[C---:B------:R-:W-:Y:S02]  /*2630*/  ISETP.LT.OR P0, PT, R20.reuse, 0x9, !P0 ;  /* 0x000000091400780c */ /* 0x040fe40004701670 */
[C---:B------:R-:W-:Y:S02]  /*2640*/  ISETP.LT.OR P5, PT, R20.reuse, 0x1, !P3 ;  /* 0x000000011400780c */ /* 0x040fe40005fa1670 */
[----:B------:R-:W-:-:S02]  /*2650*/  ISETP.LT.OR P4, PT, R20, 0x1, !P2 ;  /* 0x000000011400780c */ /* 0x000fc40005781670 */
[----:B------:R-:W-:Y:S11]  /*2660*/  @P1 BRA `(.L_x_47) ;  /* 0x00000000000c1947 */ /* 0x000ff60003800000 */
[----:B------:R-:W5:Y:S02]  /*2670*/  LDG.E.U8 R58, desc[UR36][R10.64+0x8] ;  /* 0x000008240a3a7981 */ /* 0x000f64000c1e1100 */
[----:B-----5:R-:W-:-:S05]  /*2680*/  PRMT R0, R58, 0x8880, RZ ;  /* 0x000088803a007816 */ /* 0x020fca00000000ff */
[----:B------:R-:W-:-:S07]  /*2690*/  IMAD R3, R0, R57, RZ ;  /* 0x0000003900037224 */ /* 0x000fce00078e02ff */
.L_x_47:
[----:B------:R-:W-:Y:S05]  /*26a0*/  BSYNC B1 ;  /* 0x0000000000017941 */ /* 0x000fea0003800000 */
.L_x_46:
[----:B---3--:R-:W-:Y:S01]  /*26b0*/  @!P1 IMAD R13, R30, R56, R3 ;  /* 0x000000381e0d9224 */ /* 0x008fe200078e0203 */
[----:B------:R-:W-:Y:S04]  /*26c0*/  BSSY B1, `(.L_x_48) ;  /* 0x0000006000017945 */ /* 0x000fe80003800000 */
[----:B------:R3:W-:Y:S01]  /*26d0*/  @!P1 STG.E.U8 desc[UR36][R4.64+0x8], R13 ;  /* 0x0000080d04009986 */ /* 0x0007e2000c101124 */
[----:B------:R-:W-:Y:S05]  /*26e0*/  @P0 BRA `(.L_x_49) ;  /* 0x00000000000c0947 */ /* 0x000fea0003800000 */
[----:B------:R-:W5:Y:S02]  /*26f0*/  LDG.E.U8 R58, desc[UR36][R10.64+0x9] ;  /* 0x000009240a3a7981 */ /* 0x000f64000c1e1100 */
[----:B-----5:R-:W-:-:S05]  /*2700*/  PRMT R0, R58, 0x8880, RZ ;  /* 0x000088803a007816 */ /* 0x020fca00000000ff */
[----:B------:R-:W-:-:S07]  /*2710*/  IMAD R3, R0, R57, RZ ;  /* 0x0000003900037224 */ /* 0x000fce00078e02ff */
.L_x_49:
[----:B------:R-:W-:Y:S05]  /*2720*/  BSYNC B1 ;  /* 0x0000000000017941 */ /* 0x000fea0003800000 */
.L_x_48:
[----:B------:R-:W-:Y:S01]  /*2730*/  @!P0 IMAD R31, R31, R56, R3 ;  /* 0x000000381f1f8224 */ /* 0x000fe200078e0203 */
[----:B------:R-:W-:Y:S04]  /*2740*/  BSSY B1, `(.L_x_50) ;  /* 0x0000006000017945 */ /* 0x000fe80003800000 */
[----:B------:R0:W-:Y:S01]  /*2750*/  @!P0 STG.E.U8 desc[UR36][R4.64+0x9], R31 ;  /* 0x0000091f04008986 */ /* 0x0001e2000c101124 */
[----:B------:R-:W-:Y:S05]  /*2760*/  @P5 BRA `(.L_x_51) ;  /* 0x00000000000c5947 */ /* 0x000fea0003800000 */
[----:B------:R-:W5:Y:S02]  /*2770*/  LDG.E.U8 R58, desc[UR36][R8.64+0x10] ;  /* 0x00001024083a7981 */ /* 0x000f64000c1e1100 */
[----:B-----5:R-:W-:-:S05]  /*2780*/  PRMT R0, R58, 0x8880, RZ ;  /* 0x000088803a007816 */ /* 0x020fca00000000ff */
[----:B------:R-:W-:-:S07]  /*2790*/  IMAD R3, R0, R57, RZ ;  /* 0x0000003900037224 */ /* 0x000fce00078e02ff */
.L_x_51:
[----:B------:R-:W-:Y:S05]  /*27a0*/  BSYNC B1 ;  /* 0x0000000000017941 */ /* 0x000fea0003800000 */
.L_x_50:
[----:B---3--:R-:W-:Y:S01]  /*27b0*/  @!P5 IMAD R13, R32, R56, R3 ;  /* 0x00000038200dd224 */ /* 0x008fe200078e0203 */
[----:B------:R-:W-:Y:S04]  /*27c0*/  BSSY B1, `(.L_x_52) ;  /* 0x0000006000017945 */ /* 0x000fe80003800000 */
[----:B------:R3:W-:Y:S01]  /*27d0*/  @!P5 STG.E.U8 desc[UR36][R6.64+0x10], R13 ;  /* 0x0000100d0600d986 */ /* 0x0007e2000c101124 */
[----:B------:R-:W-:Y:S05]  /*27e0*/  @P4 BRA `(.L_x_53) ;  /* 0x00000000000c4947 */ /* 0x000fea0003800000 */
[----:B------:R-:W5:Y:S02]  /*27f0*/  LDG.E.U8 R58, desc[UR36][R8.64+0x11] ;  /* 0x00001124083a7981 */ /* 0x000f64000c1e1100 */
[----:B-----5:R-:W-:-:S05]  /*2800*/  PRMT R0, R58, 0x8880, RZ ;  /* 0x000088803a007816 */ /* 0x020fca00000000ff */
[----:B------:R-:W-:-:S07]  /*2810*/  IMAD R3, R0, R57, RZ ;  /* 0x0000003900037224 */ /* 0x000fce00078e02ff */
.L_x_53:
[----:B------:R-:W-:Y:S05]  /*2820*/  BSYNC B1 ;  /* 0x0000000000017941 */ /* 0x000fea0003800000 */
.L_x_52:
        /* <DEDUP_REMOVED lines=13> */
.L_x_55:
[----:B------:R-:W-:Y:S05]  /*2900*/  BSYNC B1 ;  /* 0x0000000000017941 */ /* 0x000fea0003800000 */
.L_x_54:
[----:B---3--:R-:W-:Y:S01]  /*2910*/  @!P3 IMAD R13, R34, R56, R3 ;  /* 0x00000038220db224 */ /* 0x008fe200078e0203 */
[----:B------:R-:W-:Y:S04]  /*2920*/  BSSY B1, `(.L_x_56) ;  /* 0x0000006000017945 */ /* 0x000fe80003800000 */
[----:B------:R3:W-:Y:S01]  /*2930*/  @!P3 STG.E.U8 desc[UR36][R4.64+0x10], R13 ;  /* 0x0000100d0400b986 */ /* 0x0007e2000c101124 */
[----:B------:R-:W-:Y:S05]  /*2940*/  @P2 BRA `(.L_x_57) ;  /* 0x00000000000c2947 */ /* 0x000fea0003800000 */
[----:B------:R-:W5:Y:S02]  /*2950*/  LDG.E.U8 R58, desc[UR36][R10.64+0x11] ;  /* 0x000011240a3a7981 */ /* 0x000f64000c1e1100 */
[----:B-----5:R-:W-:-:S05]  /*2960*/  PRMT R0, R58, 0x8880, RZ ;  /* 0x000088803a007816 */ /* 0x020fca00000000ff */
[----:B------:R-:W-:-:S07]  /*2970*/  IMAD R3, R0, R57, RZ ;  /* 0x0000003900037224 */ /* 0x000fce00078e02ff */
.L_x_57:
[----:B------:R-:W-:Y:S05]  /*2980*/  BSYNC B1 ;  /* 0x0000000000017941 */ /* 0x000fea0003800000 */
.L_x_56:
[----:B------:R-:W-:Y:S01]  /*2990*/  @!P2 IMAD R35, R35, R56, R3 ;  /* 0x000000382323a224 */ /* 0x000fe200078e0203 */
[----:B------:R-:W-:Y:S04]  /*29a0*/  BSSY B1, `(.L_x_58) ;  /* 0x0000006000017945 */ /* 0x000fe80003800000 */
[----:B------:R0:W-:Y:S01]  /*29b0*/  @!P2 STG.E.U8 desc[UR36][R4.64+0x11], R35 ;  /* 0x000011230400a986 */ /* 0x0001e2000c101124 */
[----:B------:R-:W-:Y:S05]  /*29c0*/  @P5 BRA `(.L_x_59) ;  /* 0x00000000000c5947 */ /* 0x000fea0003800000 */
[----:B------:R-:W5:Y:S02]  /*29d0*/  LDG.E.U8 R58, desc[UR36][R8.64+0x18] ;  /* 0x00001824083a7981 */ /* 0x000f64000c1e1100 */
[----:B-----5:R-:W-:-:S05]  /*29e0*/  PRMT R0, R58, 0x8880, RZ ;  /* 0x000088803a007816 */ /* 0x020fca00000000ff */
[----:B------:R-:W-:-:S07]  /*29f0*/  IMAD R3, R0, R57, RZ ;  /* 0x0000003900037224 */ /* 0x000fce00078e02ff */
.L_x_59:
[----:B------:R-:W-:Y:S05]  /*2a00*/  BSYNC B1 ;  /* 0x0000000000017941 */ /* 0x000fea0003800000 */
.L_x_58:
[----:B---3--:R-:W-:Y:S01]  /*2a10*/  @!P5 IMAD R13, R36, R56, R3 ;  /* 0x00000038240dd224 */ /* 0x008fe200078e0203 */
[----:B------:R-:W-:Y:S04]  /*2a20*/  BSSY B1, `(.L_x_60) ;  /* 0x0000006000017945 */ /* 0x000fe80003800000 */
[----:B------:R3:W-:Y:S01]  /*2a30*/  @!P5 STG.E.U8 desc[UR36][R6.64+0x18], R13 ;  /* 0x0000180d0600d986 */ /* 0x0007e2000c101124 */
[----:B------:R-:W-:Y:S05]  /*2a40*/  @P4 BRA `(.L_x_61) ;  /* 0x00000000000c4947 */ /* 0x000fea0003800000 */
[----:B------:R-:W5:Y:S02]  /*2a50*/  LDG.E.U8 R58, desc[UR36][R8.64+0x19] ;  /* 0x00001924083a7981 */ /* 0x000f64000c1e1100 */
[----:B-----5:R-:W-:-:S05]  /*2a60*/  PRMT R0, R58, 0x8880, RZ ;  /* 0x000088803a007816 */ /* 0x020fca00000000ff */
[----:B------:R-:W-:-:S07]  /*2a70*/  IMAD R3, R0, R57, RZ ;  /* 0x0000003900037224 */ /* 0x000fce00078e02ff */
.L_x_61:
[----:B------:R-:W-:Y:S05]  /*2a80*/  BSYNC B1 ;  /* 0x0000000000017941 */ /* 0x000fea0003800000 */
.L_x_60:
        /* <DEDUP_REMOVED lines=13> */
.L_x_63:
[----:B------:R-:W-:Y:S05]  /*2b60*/  BSYNC B1 ;  /* 0x0000000000017941 */ /* 0x000fea0003800000 */
.L_x_62:
[----:B---3--:R-:W-:Y:S01]  /*2b70*/  @!P1 IMAD R13, R38, R56, R3 ;  /* 0x00000038260d9224 */ /* 0x008fe200078e0203 */
[----:B------:R-:W-:Y:S04]  /*2b80*/  BSSY B1, `(.L_x_64) ;  /* 0x0000006000017945 */ /* 0x000fe80003800000 */
[----:B------:R3:W-:Y:S01]  /*2b90*/  @!P1 STG.E.U8 desc[UR36][R4.64+0x18], R13 ;  /* 0x0000180d04009986 */ /* 0x0007e2000c101124 */
[----:B------:R-:W-:Y:S05]  /*2ba0*/  @P4 BRA `(.L_x_65) ;  /* 0x00000000000c4947 */ /* 0x000fea0003800000 */
[----:B------:R-:W5:Y:S02]  /*2bb0*/  LDG.E.U8 R58, desc[UR36][R10.64+0x19] ;  /* 0x000019240a3a7981 */ /* 0x000f64000c1e1100 */
[----:B-----5:R-:W-:-:S05]  /*2bc0*/  PRMT R0, R58, 0x8880, RZ ;  /* 0x000088803a007816 */ /* 0x020fca00000000ff */
[----:B------:R-:W-:-:S07]  /*2bd0*/  IMAD R3, R0, R57, RZ ;  /* 0x0000003900037224 */ /* 0x000fce00078e02ff */
.L_x_65:
[----:B------:R-:W-:Y:S05]  /*2be0*/  BSYNC B1 ;  /* 0x0000000000017941 */ /* 0x000fea0003800000 */
.L_x_64:
[----:B------:R-:W-:Y:S01]  /*2bf0*/  @!P4 IMAD R39, R39, R56, R3 ;  /* 0x000000382727c224 */ /* 0x000fe200078e0203 */
[----:B------:R-:W-:Y:S04]  /*2c00*/  BSSY B1, `(.L_x_66) ;  /* 0x0000006000017945 */ /* 0x000fe80003800000 */
[----:B------:R0:W-:Y:S01]  /*2c10*/  @!P4 STG.E.U8 desc[UR36][R4.64+0x19], R39 ;  /* 0x000019270400c986 */ /* 0x0001e2000c101124 */
[----:B------:R-:W-:Y:S05]  /*2c20*/  @P5 BRA `(.L_x_67) ;  /* 0x00000000000c5947 */ /* 0x000fea0003800000 */
[----:B------:R-:W5:Y:S02]  /*2c30*/  LDG.E.U8 R58, desc[UR36][R8.64+0x20] ;  /* 0x00002024083a7981 */ /* 0x000f64000c1e1100 */
[----:B-----5:R-:W-:-:S05]  /*2c40*/  PRMT R0, R58, 0x8880, RZ ;  /* 0x000088803a007816 */ /* 0x020fca00000000ff */
[----:B------:R-:W-:-:S07]  /*2c50*/  IMAD R3, R0, R57, RZ ;  /* 0x0000003900037224 */ /* 0x000fce00078e02ff */
.L_x_67:
[----:B------:R-:W-:Y:S05]  /*2c60*/  BSYNC B1 ;  /* 0x0000000000017941 */ /* 0x000fea0003800000 */
.L_x_66:
[----:B---3--:R-:W-:Y:S01]  /*2c70*/  @!P5 IMAD R13, R40, R56, R3 ;  /* 0x00000038280dd224 */ /* 0x008fe200078e0203 */
[----:B------:R-:W-:Y:S04]  /*2c80*/  BSSY B1, `(.L_x_68) ;  /* 0x0000006000017945 */ /* 0x000fe80003800000 */
[----:B------:R3:W-:Y:S01]  /*2c90*/  @!P5 STG.E.U8 desc[UR36][R6.64+0x20], R13 ;  /* 0x0000200d0600d986 */ /* 0x0007e2000c101124 */
[----:B------:R-:W-:Y:S05]  /*2ca0*/  @P0 BRA `(.L_x_69) ;  /* 0x00000000000c0947 */ /* 0x000fea0003800000 */
[----:B------:R-:W5:Y:S02]  /*2cb0*/  LDG.E.U8 R58, desc[UR36][R8.64+0x21] ;  /* 0x00002124083a7981 */ /* 0x000f64000c1e1100 */
[----:B-----5:R-:W-:-:S05]  /*2cc0*/  PRMT R0, R58, 0x8880, RZ ;  /* 0x000088803a007816 */ /* 0x020fca00000000ff */
[----:B------:R-:W-:-:S07]  /*2cd0*/  IMAD R3, R0, R57, RZ ;  /* 0x0000003900037224 */ /* 0x000fce00078e02ff */
.L_x_69:
[----:B------:R-:W-:Y:S05]  /*2ce0*/  BSYNC B1 ;  /* 0x0000000000017941 */ /* 0x000fea0003800000 */
.L_x_68:
        /* <DEDUP_REMOVED lines=13> */
.L_x_71:
[----:B------:R-:W-:Y:S05]  /*2dc0*/  BSYNC B1 ;  /* 0x0000000000017941 */ /* 0x000fea0003800000 */
.L_x_70:
[----:B---3--:R-:W-:Y:S01]  /*2dd0*/  @!P3 IMAD R13, R42, R56, R3 ;  /* 0x000000382a0db224 */ /* 0x008fe200078e0203 */
[----:B------:R-:W-:Y:S04]  /*2de0*/  BSSY B1, `(.L_x_72) ;  /* 0x0000006000017945 */ /* 0x000fe80003800000 */
[----:B------:R3:W-:Y:S01]  /*2df0*/  @!P3 STG.E.U8 desc[UR36][R4.64+0x20], R13 ;  /* 0x0000200d0400b986 */ /* 0x0007e2000c101124 */
[----:B------:R-:W-:Y:S05]  /*2e00*/  @P2 BRA `(.L_x_73) ;  /* 0x00000000000c2947 */ /* 0x000fea0003800000 */
[----:B------:R-:W5:Y:S02]  /*2e10*/  LDG.E.U8 R58, desc[UR36][R10.64+0x21] ;  /* 0x000021240a3a7981 */ /* 0x000f64000c1e1100 */
[----:B-----5:R-:W-:-:S05]  /*2e20*/  PRMT R0, R58, 0x8880, RZ ;  /* 0x000088803a007816 */ /* 0x020fca00000000ff */
[----:B------:R-:W-:-:S07]  /*2e30*/  IMAD R3, R0, R57, RZ ;  /* 0x0000003900037224 */ /* 0x000fce00078e02ff */
.L_x_73:
[----:B------:R-:W-:Y:S05]  /*2e40*/  BSYNC B1 ;  /* 0x0000000000017941 */ /* 0x000fea0003800000 */
.L_x_72:
[----:B------:R-:W-:Y:S01]  /*2e50*/  @!P2 IMAD R43, R43, R56, R3 ;  /* 0x000000382b2ba224 */ /* 0x000fe200078e0203 */
[----:B------:R-:W-:Y:S04]  /*2e60*/  BSSY B1, `(.L_x_74) ;  /* 0x0000006000017945 */ /* 0x000fe80003800000 */
[----:B------:R0:W-:Y:S01]  /*2e70*/  @!P2 STG.E.U8 desc[UR36][R4.64+0x21], R43 ;  /* 0x0000212b0400a986 */ /* 0x0001e2000c101124 */
[----:B------:R-:W-:Y:S05]  /*2e80*/  @P0 BRA `(.L_x_75) ;  /* 0x00000000000c0947 */ /* 0x000fea0003800000 */
[----:B------:R-:W5:Y:S02]  /*2e90*/  LDG.E.U8 R58, desc[UR36][R8.64+0x28] ;  /* 0x00002824083a7981 */ /* 0x000f64000c1e1100 */
[----:B-----5:R-:W-:-:S05]  /*2ea0*/  PRMT R0, R58, 0x8880, RZ ;  /* 0x000088803a007816 */ /* 0x020fca00000000ff */
[----:B------:R-:W-:-:S07]  /*2eb0*/  IMAD R3, R0, R57, RZ ;  /* 0x0000003900037224 */ /* 0x000fce00078e02ff */
.L_x_75:
[----:B------:R-:W-:Y:S05]  /*2ec0*/  BSYNC B1 ;  /* 0x0000000000017941 */ /* 0x000fea0003800000 */
.L_x_74:
[----:B---3--:R-:W-:Y:S01]  /*2ed0*/  @!P0 IMAD R13, R44, R56, R3 ;  /* 0x000000382c0d8224 */ /* 0x008fe200078e0203 */
[----:B------:R-:W-:Y:S04]  /*2ee0*/  BSSY B1, `(.L_x_76) ;  /* 0x0000006000017945 */ /* 0x000fe80003800000 */
[----:B------:R3:W-:Y:S01]  /*2ef0*/  @!P0 STG.E.U8 desc[UR36][R6.64+0x28], R13 ;  /* 0x0000280d06008986 */ /* 0x0007e2000c101124 */
[----:B------:R-:W-:Y:S05]  /*2f00*/  @P5 BRA `(.L_x_77) ;  /* 0x00000000000c5947 */ /* 0x000fea0003800000 */
[----:B------:R-:W5:Y:S02]  /*2f10*/  LDG.E.U8 R58, desc[UR36][R8.64+0x29] ;  /* 0x00002924083a7981 */ /* 0x000f64000c1e1100 */
[----:B-----5:R-:W-:-:S05]  /*2f20*/  PRMT R0, R58, 0x8880, RZ ;  /* 0x000088803a007816 */ /* 0x020fca00000000ff */
[----:B------:R-:W-:-:S07]  /*2f30*/  IMAD R3, R0, R57, RZ ;  /* 0x0000003900037224 */ /* 0x000fce00078e02ff */
.L_x_77:
[----:B------:R-:W-:Y:S05]  /*2f40*/  BSYNC B1 ;  /* 0x0000000000017941 */ /* 0x000fea0003800000 */
.L_x_76:
        /* <DEDUP_REMOVED lines=13> */
.L_x_79:
[----:B------:R-:W-:Y:S05]  /*3020*/  BSYNC B1 ;  /* 0x0000000000017941 */ /* 0x000fea0003800000 */
.L_x_78:
[----:B---3--:R-:W-:Y:S01]  /*3030*/  @!P4 IMAD R13, R46, R56, R3 ;  /* 0x000000382e0dc224 */ /* 0x008fe200078e0203 */
[----:B------:R-:W-:Y:S04]  /*3040*/  BSSY B1, `(.L_x_80) ;  /* 0x0000006000017945 */ /* 0x000fe80003800000 */
[----:B------:R3:W-:Y:S01]  /*3050*/  @!P4 STG.E.U8 desc[UR36][R4.64+0x28], R13 ;  /* 0x0000280d0400c986 */ /* 0x0007e2000c101124 */
[----:B------:R-:W-:Y:S05]  /*3060*/  @P1 BRA `(.L_x_81) ;  /* 0x00000000000c1947 */ /* 0x000fea0003800000 */
[----:B------:R-:W5:Y:S02]  /*3070*/  LDG.E.U8 R58, desc[UR36][R10.64+0x29] ;  /* 0x000029240a3a7981 */ /* 0x000f64000c1e1100 */
[----:B-----5:R-:W-:-:S05]  /*3080*/  PRMT R0, R58, 0x8880, RZ ;  /* 0x000088803a007816 */ /* 0x020fca00000000ff */
[----:B------:R-:W-:-:S07]  /*3090*/  IMAD R3, R0, R57, RZ ;  /* 0x0000003900037224 */ /* 0x000fce00078e02ff */
.L_x_81:
[----:B------:R-:W-:Y:S05]  /*30a0*/  BSYNC B1 ;  /* 0x0000000000017941 */ /* 0x000fea0003800000 */
.L_x_80:
[----:B------:R-:W-:Y:S01]  /*30b0*/  @!P1 IMAD R47, R47, R56, R3 ;  /* 0x000000382f2f9224 */ /* 0x000fe200078e0203 */
[----:B------:R-:W-:Y:S04]  /*30c0*/  BSSY B1, `(.L_x_82) ;  /* 0x0000006000017945 */ /* 0x000fe80003800000 */
[----:B------:R0:W-:Y:S01]  /*30d0*/  @!P1 STG.E.U8 desc[UR36][R4.64+0x29], R47 ;  /* 0x0000292f04009986 */ /* 0x0001e2000c101124 */
[----:B------:R-:W-:Y:S05]  /*30e0*/  @P3 BRA `(.L_x_83) ;  /* 0x00000000000c3947 */ /* 0x000fea0003800000 */
[----:B------:R-:W5:Y:S02]  /*30f0*/  LDG.E.U8 R58, desc[UR36][R8.64+0x30] ;  /* 0x00003024083a7981 */ /* 0x000f64000c1e1100 */
[----:B-----5:R-:W-:-:S05]  /*3100*/  PRMT R0, R58, 0x8880, RZ ;  /* 0x000088803a007816 */ /* 0x020fca00000000ff */
[----:B------:R-:W-:-:S07]  /*3110*/  IMAD R3, R0, R57, RZ ;  /* 0x0000003900037224 */ /* 0x000fce00078e02ff */
.L_x_83:
[----:B------:R-:W-:Y:S05]  /*3120*/  BSYNC B1 ;  /* 0x0000000000017941 */ /* 0x000fea0003800000 */
.L_x_82:
[----:B---3--:R-:W-:Y:S01]  /*3130*/  @!P3 IMAD R13, R48, R56, R3 ;  /* 0x00000038300db224 */ /* 0x008fe200078e0203 */
[----:B------:R-:W-:Y:S04]  /*3140*/  BSSY B1, `(.L_x_84) ;  /* 0x0000006000017945 */ /* 0x000fe80003800000 */
[----:B------:R3:W-:Y:S01]  /*3150*/  @!P3 STG.E.U8 desc[UR36][R6.64+0x30], R13 ;  /* 0x0000300d0600b986 */ /* 0x0007e2000c101124 */
[----:B------:R-:W-:Y:S05]  /*3160*/  @P5 BRA `(.L_x_85) ;  /* 0x00000000000c5947 */ /* 0x000fea0003800000 */
[----:B------:R-:W5:Y:S02]  /*3170*/  LDG.E.U8 R58, desc[UR36][R8.64+0x31] ;  /* 0x00003124083a7981 */ /* 0x000f64000c1e1100 */
[----:B-----5:R-:W-:-:S05]  /*3180*/  PRMT R0, R58, 0x8880, RZ ;  /* 0x000088803a007816 */ /* 0x020fca00000000ff */
[----:B------:R-:W-:-:S07]  /*3190*/  IMAD R3, R0, R57, RZ ;  /* 0x0000003900037224 */ /* 0x000fce00078e02ff */
.L_x_85:
[----:B------:R-:W-:Y:S05]  /*31a0*/  BSYNC B1 ;  /* 0x0000000000017941 */ /* 0x000fea0003800000 */
.L_x_84:
        /* <DEDUP_REMOVED lines=9> */
[----:B------:R-:W-:Y:S01]  /*3240*/  ISETP.LT.OR P3, PT, R20, 0x9, !P3 ;  /* 0x000000091400780c */ /* 0x000fe20005f61670 */
[----:B------:R-:W-:-:S12]  /*3250*/  @P2 BRA `(.L_x_87) ;  /* 0x00000000000c2947 */ /* 0x000fd80003800000 */
[----:B------:R-:W5:Y:S02]  /*3260*/  LDG.E.U8 R58, desc[UR36][R10.64+0x30] ;  /* 0x000030240a3a7981 */ /* 0x000f64000c1e1100 */
[----:B-----5:R-:W-:-:S05]  /*3270*/  PRMT R0, R58, 0x8880, RZ ;  /* 0x000088803a007816 */ /* 0x020fca00000000ff */
[----:B------:R-:W-:-:S07]  /*3280*/  IMAD R3, R0, R57, RZ ;  /* 0x0000003900037224 */ /* 0x000fce00078e02ff */
.L_x_87:
[----:B------:R-:W-:Y:S05]  /*3290*/  BSYNC B1 ;  /* 0x0000000000017941 */ /* 0x000fea0003800000 */
.L_x_86:
[----:B---3--:R-:W-:Y:S01]  /*32a0*/  @!P2 IMAD R13, R50, R56, R3 ;  /* 0x00000038320da224 */ /* 0x008fe200078e0203 */
[----:B------:R-:W-:Y:S04]  /*32b0*/  BSSY B1, `(.L_x_88) ;  /* 0x0000006000017945 */ /* 0x000fe80003800000 */
[----:B------:R3:W-:Y:S01]  /*32c0*/  @!P2 STG.E.U8 desc[UR36][R4.64+0x30], R13 ;  /* 0x0000300d0400a986 */ /* 0x0007e2000c101124 */
[----:B------:R-:W-:Y:S05]  /*32d0*/  @P0 BRA `(.L_x_89) ;  /* 0x00000000000c0947 */ /* 0x000fea0003800000 */
[----:B------:R-:W5:Y:S02]  /*32e0*/  LDG.E.U8 R58, desc[UR36][R10.64+0x31] ;  /* 0x000031240a3a7981 */ /* 0x000f64000c1e1100 */
[----:B-----5:R-:W-:-:S05]  /*32f0*/  PRMT R0, R58, 0x8880, RZ ;  /* 0x000088803a007816 */ /* 0x020fca00000000ff */
[----:B------:R-:W-:-:S07]  /*3300*/  IMAD R3, R0, R57, RZ ;  /* 0x0000003900037224 */ /* 0x000fce00078e02ff */
.L_x_89:
[----:B------:R-:W-:Y:S05]  /*3310*/  BSYNC B1 ;  /* 0x0000000000017941 */ /* 0x000fea0003800000 */
.L_x_88:
[----:B------:R-:W-:Y:S01]  /*3320*/  @!P0 IMAD R51, R51, R56, R3 ;  /* 0x0000003833338224 */ /* 0x000fe200078e0203 */
[----:B------:R-:W-:Y:S04]  /*3330*/  BSSY B1, `(.L_x_90) ;  /* 0x0000006000017945 */ /* 0x000fe80003800000 */
[----:B------:R0:W-:Y:S01]  /*3340*/  @!P0 STG.E.U8 desc[UR36][R4.64+0x31], R51 ;  /* 0x0000313304008986 */ /* 0x0001e2000c101124 */
[----:B------:R-:W-:Y:S05]  /*3350*/  @P5 BRA `(.L_x_91) ;  /* 0x00000000000c5947 */ /* 0x000fea0003800000 */
[----:B------:R-:W5:Y:S02]  /*3360*/  LDG.E.U8 R58, desc[UR36][R8.64+0x38] ;  /* 0x00003824083a7981 */ /* 0x000f64000c1e1100 */
[----:B-----5:R-:W-:-:S05]  /*3370*/  PRMT R0, R58, 0x8880, RZ ;  /* 0x000088803a007816 */ /* 0x020fca00000000ff */
[----:B------:R-:W-:-:S07]  /*3380*/  IMAD R3, R0, R57, RZ ;  /* 0x0000003900037224 */ /* 0x000fce00078e02ff */
.L_x_91:
[----:B------:R-:W-:Y:S05]  /*3390*/  BSYNC B1 ;  /* 0x0000000000017941 */ /* 0x000fea0003800000 */
.L_x_90:
[----:B---3--:R-:W-:Y:S01]  /*33a0*/  @!P5 IMAD R13, R52, R56, R3 ;  /* 0x00000038340dd224 */ /* 0x008fe200078e0203 */
[----:B------:R-:W-:Y:S04]  /*33b0*/  BSSY B1, `(.L_x_92) ;  /* 0x0000006000017945 */ /* 0x000fe80003800000 */
[----:B------:R3:W-:Y:S01]  /*33c0*/  @!P5 STG.E.U8 desc[UR36][R6.64+0x38], R13 ;  /* 0x0000380d0600d986 */ /* 0x0007e2000c101124 */
[----:B------:R-:W-:Y:S05]  /*33d0*/  @P4 BRA `(.L_x_93) ;  /* 0x00000000000c4947 */ /* 0x000fea0003800000 */
[----:B------:R-:W5:Y:S02]  /*33e0*/  LDG.E.U8 R58, desc[UR36][R8.64+0x39] ;  /* 0x00003924083a7981 */ /* 0x000f64000c1e1100 */
[----:B-----5:R-:W-:-:S05]  /*33f0*/  PRMT R0, R58, 0x8880, RZ ;  /* 0x000088803a007816 */ /* 0x020fca00000000ff */
[----:B------:R-:W-:-:S07]  /*3400*/  IMAD R3, R0, R57, RZ ;  /* 0x0000003900037224 */ /* 0x000fce00078e02ff */
.L_x_93:
[----:B------:R-:W-:Y:S05]  /*3410*/  BSYNC B1 ;  /* 0x0000000000017941 */ /* 0x000fea0003800000 */
.L_x_92:
[----:B------:R-:W-:Y:S01]  /*3420*/  @!P4 IMAD R53, R53, R56, R3 ;  /* 0x000000383535c224 */ /* 0x000fe200078e0203 */
[----:B------:R-:W-:Y:S04]  /*3430*/  BSSY B1, `(.L_x_94) ;  /* 0x0000006000017945 */ /* 0x000fe80003800000 */
[----:B------:R0:W-:Y:S01]  /*3440*/  @!P4 STG.E.U8 desc[UR36][R6.64+0x39], R53 ;  /* 0x000039350600c986 */ /* 0x0001e2000c101124 */
[----:B------:R-:W-:Y:S05]  /*3450*/  @P3 BRA `(.L_x_95) ;  /* 0x00000000000c3947 */ /* 0x000fea0003800000 */
[----:B------:R-:W5:Y:S02]  /*3460*/  LDG.E.U8 R58, desc[UR36][R10.64+0x38] ;  /* 0x000038240a3a7981 */ /* 0x000f64000c1e1100 */
[----:B-----5:R-:W-:-:S05]  /*3470*/  PRMT R0, R58, 0x8880, RZ ;  /* 0x000088803a007816 */ /* 0x020fca00000000ff */
[----:B------:R-:W-:-:S07]  /*3480*/  IMAD R3, R0, R57, RZ ;  /* 0x0000003900037224 */ /* 0x000fce00078e02ff */
.L_x_95:
[----:B------:R-:W-:Y:S05]  /*3490*/  BSYNC B1 ;  /* 0x0000000000017941 */ /* 0x000fea0003800000 */
.L_x_94:
[----:B0123--:R-:W-:Y:S01]  /*34a0*/  @!P3 IMAD R7, R54, R56, R3 ;  /* 0x000000383607b224 */ /* 0x00ffe200078e0203 */
[----:B------:R-:W-:Y:S01]  /*34b0*/  ISETP.LT.OR P1, PT, R20, 0x9, !P1 ;  /* 0x000000091400780c */ /* 0x000fe20004f21670 */
[----:B------:R-:W-:Y:S03]  /*34c0*/  BSSY B1, `(.L_x_96) ;  /* 0x0000006000017945 */ /* 0x000fe60003800000 */
[----:B------:R0:W-:Y:S09]  /*34d0*/  @!P3 STG.E.U8 desc[UR36][R4.64+0x38], R7 ;  /* 0x000038070400b986 */ /* 0x0001f2000c101124 */
[----:B------:R-:W-:Y:S05]  /*34e0*/  @P1 BRA `(.L_x_97) ;  /* 0x00000000000c1947 */ /* 0x000fea0003800000 */
[----:B------:R-:W2:Y:S02]  /*34f0*/  LDG.E.U8 R58, desc[UR36][R10.64+0x39] ;  /* 0x000039240a3a7981 */ /* 0x000ea4000c1e1100 */
[----:B--2---:R-:W-:-:S05]  /*3500*/  PRMT R0, R58, 0x8880, RZ ;  /* 0x000088803a007816 */ /* 0x004fca00000000ff */
[----:B------:R-:W-:-:S07]  /*3510*/  IMAD R3, R0, R57, RZ ;  /* 0x0000003900037224 */ /* 0x000fce00078e02ff */
.L_x_97:
[----:B------:R-:W-:Y:S05]  /*3520*/  BSYNC B1 ;  /* 0x0000000000017941 */ /* 0x000fea0003800000 */
.L_x_96:
[----:B------:R-:W-:Y:S01]  /*3530*/  IMAD R3, R55, R56, R3 ;  /* 0x0000003837037224 */ /* 0x000fe200078e0203 */
[----:B------:R-:W-:Y:S06]  /*3540*/  @P1 BRA `(.L_x_98) ;  /* 0x0000000400c81947 */ /* 0x000fec0003800000 */
[----:B------:R1:W-:Y:S01]  /*3550*/  STG.E.U8 desc[UR36][R4.64+0x39], R3 ;  /* 0x0000390304007986 */ /* 0x0003e2000c101124 */
[----:B------:R-:W-:Y:S05]  /*3560*/  BRA `(.L_x_98) ;  /* 0x0000000400c07947 */ /* 0x000fea0003800000 */
.L_x_33:
[C---:B------:R-:W-:Y:S02]  /*3570*/  ISETP.GE.AND P1, PT, R60.reuse, 0x1, PT ;  /* 0x000000013c00780c */ /* 0x040fe40003f26270 */
[----:B------:R-:W-:Y:S02]  /*3580*/  ISETP.GE.AND P0, PT, R60, 0x2, PT ;  /* 0x000000023c00780c */ /* 0x000fe40003f06270 */
[C---:B------:R-:W-:Y:S02]  /*3590*/  ISETP.LT.OR P4, PT, R20.reuse, 0x1, !P1 ;  /* 0x000000011400780c */ /* 0x040fe40004f81670 */
[C---:B------:R-:W-:Y:S02]  /*35a0*/  ISETP.LT.OR P5, PT, R20.reuse, 0x1, !P0 ;  /* 0x000000011400780c */ /* 0x040fe400047a1670 */
[C---:B------:R-:W-:Y:S02]  /*35b0*/  ISETP.LT.OR P1, PT, R20.reuse, 0x9, !P1 ;  /* 0x000000091400780c */ /* 0x040fe40004f21670 */
[----:B------:R-:W-:-:S02]  /*35c0*/  ISETP.LT.OR P0, PT, R20, 0x9, !P0 ;  /* 0x000000091400780c */ /* 0x000fc40004701670 */
[C---:B------:R-:W-:Y:S02]  /*35d0*/  ISETP.GE.AND P3, PT, R60.reuse, 0x9, PT ;  /* 0x000000093c00780c */ /* 0x040fe40003f66270 */
[----:B------:R-:W-:-:S03]  /*35e0*/  ISETP.GE.AND P2, PT, R60, 0xa, PT ;  /* 0x0000000a3c00780c */ /* 0x000fc60003f46270 */
[-C--:B------:R-:W-:Y:S02]  /*35f0*/  @!P4 IMAD R3, R24, R56.reuse, RZ ;  /* 0x000000381803c224 */ /* 0x080fe400078e02ff */
[-C--:B------:R-:W-:Y:S02]  /*3600*/  @!P5 IMAD R25, R25, R56.reuse, RZ ;  /* 0x000000381919d224 */ /* 0x080fe400078e02ff */
[-C--:B------:R-:W-:Y:S01]  /*3610*/  @!P1 IMAD R9, R26, R56.reuse, RZ ;  /* 0x000000381a099224 */ /* 0x080fe200078e02ff */
[----:B------:R0:W-:Y:S01]  /*3620*/  @!P4 STG.E.U8 desc[UR36][R6.64], R3 ;  /* 0x000000030600c986 */ /* 0x0001e2000c101124 */
[C---:B------:R-:W-:Y:S01]  /*3630*/  ISETP.LT.OR P4, PT, R20.reuse, 0x1, !P3 ;  /* 0x000000011400780c */ /* 0x040fe20005f81670 */
[----:B------:R-:W-:Y:S02]  /*3640*/  @!P0 IMAD R27, R27, R56, RZ ;  /* 0x000000381b1b8224 */ /* 0x000fe400078e02ff */
[----:B------:R-:W-:Y:S01]  /*3650*/  @!P5 STG.E.U8 desc[UR36][R6.64+0x1], R25 ;  /* 0x000001190600d986 */ /* 0x000fe2000c101124 */
[----:B------:R-:W-:-:S02]  /*3660*/  ISETP.LT.OR P5, PT, R20, 0x1, !P2 ;  /* 0x000000011400780c */ /* 0x000fc400057a1670 */
[C---:B------:R-:W-:Y:S01]  /*3670*/  ISETP.LT.OR P2, PT, R20.reuse, 0x9, !P2 ;  /* 0x000000091400780c */ /* 0x040fe20005741670 */
[----:B------:R1:W-:Y:S01]  /*3680*/  @!P1 STG.E.U8 desc[UR36][R4.64], R9 ;  /* 0x0000000904009986 */ /* 0x0003e2000c101124 */
[----:B------:R-:W-:Y:S02]  /*3690*/  ISETP.LT.OR P1, PT, R20, 0x9, !P3 ;  /* 0x000000091400780c */ /* 0x000fe40005f21670 */
[C---:B------:R-:W-:Y:S01]  /*36a0*/  ISETP.GE.AND P3, PT, R60.reuse, 0x11, PT ;  /* 0x000000113c00780c */ /* 0x040fe20003f66270 */
[----:B------:R-:W-:Y:S01]  /*36b0*/  @!P0 STG.E.U8 desc[UR36][R4.64+0x1], R27 ;  /* 0x0000011b04008986 */ /* 0x000fe2000c101124 */
[----:B------:R-:W-:Y:S01]  /*36c0*/  ISETP.GE.AND P0, PT, R60, 0x12, PT ;  /* 0x000000123c00780c */ /* 0x000fe20003f06270 */
[----:B------:R-:W-:-:S04]  /*36d0*/  @!P4 IMAD R11, R28, R56, RZ ;  /* 0x000000381c0bc224 */ /* 0x000fc800078e02ff */
[-C--:B------:R-:W-:Y:S01]  /*36e0*/  @!P5 IMAD R29, R29, R56.reuse, RZ ;  /* 0x000000381d1dd224 */ /* 0x080fe200078e02ff */
[----:B------:R-:W-:Y:S01]  /*36f0*/  @!P4 STG.E.U8 desc[UR36][R6.64+0x8], R11 ;  /* 0x0000080b0600c986 */ /* 0x000fe2000c101124 */
[C---:B------:R-:W-:Y:S01]  /*3700*/  ISETP.LT.OR P4, PT, R20.reuse, 0x1, !P3 ;  /* 0x000000011400780c */ /* 0x040fe20005f81670 */
[-C--:B------:R-:W-:Y:S02]  /*3710*/  @!P2 IMAD R31, R31, R56.reuse, RZ ;  /* 0x000000381f1fa224 */ /* 0x080fe400078e02ff */
[----:B------:R-:W-:Y:S01]  /*3720*/  @!P5 STG.E.U8 desc[UR36][R6.64+0x9], R29 ;  /* 0x0000091d0600d986 */ /* 0x000fe2000c101124 */
[----:B------:R-:W-:Y:S01]  /*3730*/  ISETP.LT.OR P5, PT, R20, 0x1, !P0 ;  /* 0x000000011400780c */ /* 0x000fe200047a1670 */
[----:B0-----:R-:W-:Y:S01]  /*3740*/  @!P1 IMAD R3, R30, R56, RZ ;  /* 0x000000381e039224 */ /* 0x001fe200078e02ff */
[----:B------:R-:W-:Y:S01]  /*3750*/  ISETP.LT.OR P0, PT, R20, 0x9, !P0 ;  /* 0x000000091400780c */ /* 0x000fe20004701670 */
[----:B------:R-:W-:Y:S01]  /*3760*/  @!P2 STG.E.U8 desc[UR36][R4.64+0x9], R31 ;  /* 0x0000091f0400a986 */ /* 0x000fe2000c101124 */
[----:B------:R-:W-:-:S03]  /*3770*/  ISETP.GE.AND P2, PT, R60, 0x19, PT ;  /* 0x000000193c00780c */ /* 0x000fc60003f46270 */
[----:B------:R0:W-:Y:S01]  /*3780*/  @!P1 STG.E.U8 desc[UR36][R4.64+0x8], R3 ;  /* 0x0000080304009986 */ /* 0x0001e2000c101124 */
[----:B------:R-:W-:Y:S01]  /*3790*/  ISETP.LT.OR P1, PT, R20, 0x9, !P3 ;  /* 0x000000091400780c */ /* 0x000fe20005f21670 */
[----:B-1----:R-:W-:Y:S01]  /*37a0*/  @!P4 IMAD R9, R32, R56, RZ ;  /* 0x000000382009c224 */ /* 0x002fe200078e02ff */
[----:B------:R-:W-:-:S03]  /*37b0*/  ISETP.GE.AND P3, PT, R60, 0x1a, PT ;  /* 0x0000001a3c00780c */ /* 0x000fc60003f66270 */
[-C--:B------:R-:W-:Y:S01]  /*37c0*/  @!P5 IMAD R33, R33, R56.reuse, RZ ;  /* 0x000000382121d224 */ /* 0x080fe200078e02ff */
[----:B------:R-:W-:Y:S01]  /*37d0*/  @!P4 STG.E.U8 desc[UR36][R6.64+0x10], R9 ;  /* 0x000010090600c986 */ /* 0x000fe2000c101124 */
[C---:B------:R-:W-:Y:S01]  /*37e0*/  ISETP.LT.OR P4, PT, R20.reuse, 0x1, !P3 ;  /* 0x000000011400780c */ /* 0x040fe20005f81670 */
[-C--:B------:R-:W-:Y:S01]  /*37f0*/  @!P0 IMAD R35, R35, R56.reuse, RZ ;  /* 0x0000003823238224 */ /* 0x080fe200078e02ff */
[C---:B------:R-:W-:Y:S01]  /*3800*/  ISETP.LT.OR P3, PT, R20.reuse, 0x9, !P3 ;  /* 0x000000091400780c */ /* 0x040fe20005f61670 */
[----:B------:R-:W-:Y:S01]  /*3810*/  @!P5 STG.E.U8 desc[UR36][R6.64+0x11], R33 ;  /* 0x000011210600d986 */ /* 0x000fe2000c101124 */
[----:B------:R-:W-:Y:S02]  /*3820*/  ISETP.LT.OR P5, PT, R20, 0x1, !P2 ;  /* 0x000000011400780c */ /* 0x000fe400057a1670 */
[----:B0-----:R-:W-:Y:S01]  /*3830*/  @!P1 IMAD R3, R34, R56, RZ ;  /* 0x0000003822039224 */ /* 0x001fe200078e02ff */
[----:B------:R-:W-:Y:S01]  /*3840*/  @!P0 STG.E.U8 desc[UR36][R4.64+0x11], R35 ;  /* 0x0000112304008986 */ /* 0x000fe2000c101124 */
[----:B------:R-:W-:-:S02]  /*3850*/  ISETP.LT.OR P2, PT, R20, 0x9, !P2 ;  /* 0x000000091400780c */ /* 0x000fc40005741670 */
[C---:B------:R-:W-:Y:S01]  /*3860*/  ISETP.GE.AND P0, PT, R60.reuse, 0x21, PT ;  /* 0x000000213c00780c */ /* 0x040fe20003f06270 */
[----:B------:R0:W-:Y:S01]  /*3870*/  @!P1 STG.E.U8 desc[UR36][R4.64+0x10], R3 ;  /* 0x0000100304009986 */ /* 0x0001e2000c101124 */
[----:B------:R-:W-:Y:S01]  /*3880*/  ISETP.GE.AND P1, PT, R60, 0x22, PT ;  /* 0x000000223c00780c */ /* 0x000fe20003f26270 */
[-C--:B------:R-:W-:Y:S02]  /*3890*/  @!P4 IMAD R37, R37, R56.reuse, RZ ;  /* 0x000000382525c224 */ /* 0x080fe400078e02ff */
[-C--:B------:R-:W-:Y:S02]  /*38a0*/  @!P3 IMAD R39, R39, R56.reuse, RZ ;  /* 0x000000382727b224 */ /* 0x080fe400078e02ff */
[-C--:B------:R-:W-:Y:S01]  /*38b0*/  @!P5 IMAD R11, R36, R56.reuse, RZ ;  /* 0x00000038240bd224 */ /* 0x080fe200078e02ff */
[----:B------:R-:W-:Y:S01]  /*38c0*/  @!P4 STG.E.U8 desc[UR36][R6.64+0x19], R37 ;  /* 0x000019250600c986 */ /* 0x000fe2000c101124 */
[C---:B------:R-:W-:Y:S02]  /*38d0*/  ISETP.LT.OR P4, PT, R20.reuse, 0x1, !P0 ;  /* 0x000000011400780c */ /* 0x040fe40004781670 */
[C---:B------:R-:W-:Y:S01]  /*38e0*/  ISETP.LT.OR P0, PT, R20.reuse, 0x9, !P0 ;  /* 0x000000091400780c */ /* 0x040fe20004701670 */
[----:B------:R-:W-:Y:S01]  /*38f0*/  @!P5 STG.E.U8 desc[UR36][R6.64+0x18], R11 ;  /* 0x0000180b0600d986 */ /* 0x000fe2000c101124 */
[----:B------:R-:W-:Y:S01]  /*3900*/  ISETP.LT.OR P5, PT, R20, 0x1, !P1 ;  /* 0x000000011400780c */ /* 0x000fe20004fa1670 */
[----:B0-----:R-:W-:Y:S01]  /*3910*/  @!P2 IMAD R3, R38, R56, RZ ;  /* 0x000000382603a224 */ /* 0x001fe200078e02ff */
[----:B------:R-:W-:Y:S01]  /*3920*/  ISETP.LT.OR P1, PT, R20, 0x9, !P1 ;  /* 0x000000091400780c */ /* 0x000fe20004f21670 */
[----:B------:R-:W-:Y:S01]  /*3930*/  @!P3 STG.E.U8 desc[UR36][R4.64+0x19], R39 ;  /* 0x000019270400b986 */ /* 0x000fe2000c101124 */
[----:B------:R-:W-:-:S03]  /*3940*/  ISETP.GE.AND P3, PT, R60, 0x29, PT ;  /* 0x000000293c00780c */ /* 0x000fc60003f66270 */
[----:B------:R0:W-:Y:S01]  /*3950*/  @!P2 STG.E.U8 desc[UR36][R4.64+0x18], R3 ;  /* 0x000018030400a986 */ /* 0x0001e2000c101124 */
[----:B------:R-:W-:Y:S01]  /*3960*/  ISETP.GE.AND P2, PT, R60, 0x2a, PT ;  /* 0x0000002a3c00780c */ /* 0x000fe20003f46270 */
[----:B------:R-:W-:-:S04]  /*3970*/  @!P4 IMAD R9, R40, R56, RZ ;  /* 0x000000382809c224 */ /* 0x000fc800078e02ff */
[-C--:B------:R-:W-:Y:S01]  /*3980*/  @!P5 IMAD R41, R41, R56.reuse, RZ ;  /* 0x000000382929d224 */ /* 0x080fe200078e02ff */
[----:B------:R-:W-:Y:S01]  /*3990*/  @!P4 STG.E.U8 desc[UR36][R6.64+0x20], R9 ;  /* 0x000020090600c986 */ /* 0x000fe2000c101124 */
[C---:B------:R-:W-:Y:S01]  /*39a0*/  ISETP.LT.OR P4, PT, R20.reuse, 0x1, !P3 ;  /* 0x000000011400780c */ /* 0x040fe20005f81670 */
[-C--:B------:R-:W-:Y:S01]  /*39b0*/  @!P1 IMAD R43, R43, R56.reuse, RZ ;  /* 0x000000382b2b9224 */ /* 0x080fe200078e02ff */
        /* <DEDUP_REMOVED lines=25> */
[----:B------:R1:W-:Y:S01]  /*3b50*/  @!P4 STG.E.U8 desc[UR36][R6.64+0x30], R9 ;  /* 0x000030090600c986 */ /* 0x0003e2000c101124 */
[C---:B------:R-:W-:Y:S01]  /*3b60*/  ISETP.LT.OR P4, PT, R20.reuse, 0x1, !P2 ;  /* 0x000000011400780c */ /* 0x040fe20005781670 */
[-C--:B------:R-:W-:Y:S01]  /*3b70*/  @!P0 IMAD R51, R51, R56.reuse, RZ ;  /* 0x0000003833338224 */ /* 0x080fe200078e02ff */
[C---:B------:R-:W-:Y:S01]  /*3b80*/  ISETP.LT.OR P2, PT, R20.reuse, 0x9, !P2 ;  /* 0x000000091400780c */ /* 0x040fe20005741670 */
[----:B------:R2:W-:Y:S01]  /*3b90*/  @!P5 STG.E.U8 desc[UR36][R6.64+0x31], R49 ;  /* 0x000031310600d986 */ /* 0x0005e2000c101124 */
[----:B------:R-:W-:Y:S01]  /*3ba0*/  ISETP.LT.OR P5, PT, R20, 0x1, !P3 ;  /* 0x000000011400780c */ /* 0x000fe20005fa1670 */
[-C--:B0-----:R-:W-:Y:S01]  /*3bb0*/  @!P1 IMAD R3, R50, R56.reuse, RZ ;  /* 0x0000003832039224 */ /* 0x081fe200078e02ff */
[----:B------:R-:W-:Y:S01]  /*3bc0*/  ISETP.LT.OR P3, PT, R20, 0x9, !P3 ;  /* 0x000000091400780c */ /* 0x000fe20005f61670 */
[----:B------:R2:W-:Y:S04]  /*3bd0*/  @!P0 STG.E.U8 desc[UR36][R4.64+0x31], R51 ;  /* 0x0000313304008986 */ /* 0x0005e8000c101124 */
[----:B------:R2:W-:Y:S02]  /*3be0*/  @!P1 STG.E.U8 desc[UR36][R4.64+0x30], R3 ;  /* 0x0000300304009986 */ /* 0x0005e4000c101124 */
[----:B------:R-:W-:-:S02]  /*3bf0*/  @!P4 IMAD R11, R52, R56, RZ ;  /* 0x00000038340bc224 */ /* 0x000fc400078e02ff */
[-C--:B-1----:R-:W-:Y:S02]  /*3c00*/  @!P2 IMAD R9, R54, R56.reuse, RZ ;  /* 0x000000383609a224 */ /* 0x082fe400078e02ff */
[-C--:B------:R-:W-:Y:S01]  /*3c10*/  @!P5 IMAD R53, R53, R56.reuse, RZ ;  /* 0x000000383535d224 */ /* 0x080fe200078e02ff */
[----:B------:R2:W-:Y:S01]  /*3c20*/  @!P4 STG.E.U8 desc[UR36][R6.64+0x38], R11 ;  /* 0x0000380b0600c986 */ /* 0x0005e2000c101124 */
[----:B------:R-:W-:-:S03]  /*3c30*/  @!P3 IMAD R55, R55, R56, RZ ;  /* 0x000000383737b224 */ /* 0x000fc600078e02ff */
[----:B------:R2:W-:Y:S04]  /*3c40*/  @!P5 STG.E.U8 desc[UR36][R6.64+0x39], R53 ;  /* 0x000039350600d986 */ /* 0x0005e8000c101124 */
[----:B------:R2:W-:Y:S04]  /*3c50*/  @!P2 STG.E.U8 desc[UR36][R4.64+0x38], R9 ;  /* 0x000038090400a986 */ /* 0x0005e8000c101124 */
[----:B------:R2:W-:Y:S02]  /*3c60*/  @!P3 STG.E.U8 desc[UR36][R4.64+0x39], R55 ;  /* 0x000039370400b986 */ /* 0x0005e4000c101124 */
.L_x_98:
[----:B------:R-:W-:Y:S05]  /*3c70*/  BSYNC B0 ;  /* 0x0000000000007941 */ /* 0x000fea0003800000 */
.L_x_32:
[----:B------:R-:W-:Y:S01]  /*3c80*/  ULDC UR4, c[0x0][0xc] ;  /* 0x0000030000047ab9 */ /* 0x000fe20000000800 */
[----:B------:R-:W-:Y:S01]  /*3c90*/  ULDC UR5, c[0x0][0x10] ;  /* 0x0000040000057ab9 */ /* 0x000fe20000000800 */
[----:B-12---:R-:W1:Y:S01]  /*3ca0*/  LDC R3, c[0x0][0x14] ;  /* 0x00000500ff037b82 */ /* 0x006e620000000800 */
[----:B------:R-:W-:Y:S01]  /*3cb0*/  UIMAD.WIDE.U32 UR4, UR4, UR5, URZ ;  /* 0x00000005040472a5 */ /* 0x000fe2000f8e003f */
[----:B------:R-:W-:Y:S01]  /*3cc0*/  PRMT R0, RZ, 0x7610, R0 ;  /* 0x00007610ff007816 */ /* 0x000fe20000000000 */
[----:B------:R-:W-:Y:S02]  /*3cd0*/  IMAD.MOV.U32 R60, RZ, RZ, -0x1 ;  /* 0xffffffffff3c7424 */ /* 0x000fe400078e00ff */
[----:B------:R-:W-:Y:S02]  /*3ce0*/  IMAD.MOV.U32 R61, RZ, RZ, -0x1 ;  /* 0xffffffffff3d7424 */ /* 0x000fe400078e00ff */
[----:B-1----:R-:W-:-:S04]  /*3cf0*/  IMAD.WIDE.U32 R16, R3, UR4, R16 ;  /* 0x0000000403107c25 */ /* 0x002fc8000f8e0010 */
[----:B------:R-:W-:Y:S01]  /*3d00*/  IMAD R3, R3, UR5, RZ ;  /* 0x0000000503037c24 */ /* 0x000fe2000f8e02ff */
[----:B------:R-:W-:Y:S02]  /*3d10*/  ULDC.64 UR4, c[0x0][0x650] ;  /* 0x0001940000047ab9 */ /* 0x000fe40000000a00 */
[----:B------:R-:W-:Y:S01]  /*3d20*/  ISETP.GE.U32.AND P0, PT, R16, UR4, PT ;  /* 0x0000000410007c0c */ /* 0x000fe2000bf06070 */
[----:B------:R-:W-:-:S05]  /*3d30*/  IMAD.IADD R17, R17, 0x1, R3 ;  /* 0x0000000111117824 */ /* 0x000fca00078e0203 */
[----:B------:R-:W-:-:S13]  /*3d40*/  ISETP.GE.U32.AND.EX P0, PT, R17, UR5, PT, P0 ;  /* 0x0000000511007c0c */ /* 0x000fda000bf06100 */
[----:B------:R-:W-:Y:S05]  /*3d50*/  @P0 BRA `(.L_x_99) ;  /* 0x0000000400640947 */ /* 0x000fea0003800000 */
[----:B------:R-:W1:Y:S01]  /*3d60*/  S2R R12, SR_CTAID.X ;  /* 0x00000000000c7919 */ /* 0x000e620000002500 */
[----:B------:R-:W2:Y:S01]  /*3d70*/  LDC.64 R10, c[0x0][0x628] ;  /* 0x00018a00ff0a7b82 */ /* 0x000ea20000000a00 */
[----:B------:R-:W-:Y:S01]  /*3d80*/  ULDC UR4, c[0x0][0x150] ;  /* 0x0000540000047ab9 */ /* 0x000fe20000000800 */
[----:B------:R-:W-:Y:S01]  /*3d90*/  IMAD.MOV.U32 R8, RZ, RZ, R16 ;  /* 0x000000ffff087224 */ /* 0x000fe200078e0010 */
[----:B------:R-:W3:Y:S01]  /*3da0*/  S2R R24, SR_CTAID.Y ;  /* 0x0000000000187919 */ /* 0x000ee20000002600 */
[----:B------:R-:W-:-:S04]  /*3db0*/  IMAD.MOV.U32 R9, RZ, RZ, R17 ;  /* 0x000000ffff097224 */ /* 0x000fc800078e0011 */
[----:B------:R-:W0:Y:S08]  /*3dc0*/  LDC R21, c[0x0][0x144] ;  /* 0x00005100ff157b82 */ /* 0x000e300000000800 */
[----:B------:R-:W0:Y:S08]  /*3dd0*/  LDC R0, c[0x0][0x630] ;  /* 0x00018c00ff007b82 */ /* 0x000e300000000800 */
[----:B------:R-:W0:Y:S01]  /*3de0*/  LDC.64 R14, c[0x0][0x620] ;  /* 0x00018800ff0e7b82 */ /* 0x000e220000000a00 */
[----:B--2---:R-:W-:-:S04]  /*3df0*/  ISETP.NE.U32.AND P0, PT, R10, RZ, PT ;  /* 0x000000ff0a00720c */ /* 0x004fc80003f05070 */
[----:B------:R-:W-:Y:S02]  /*3e00*/  ISETP.NE.AND.EX P0, PT, R11, RZ, PT, P0 ;  /* 0x000000ff0b00720c */ /* 0x000fe40003f05300 */
[----:B-1----:R-:W-:-:S05]  /*3e10*/  I2FP.F32.U32 R3, R12 ;  /* 0x0000000c00037245 */ /* 0x002fca0000201000 */
[----:B------:R-:W-:-:S04]  /*3e20*/  FMUL R3, R3, UR4 ;  /* 0x0000000403037c20 */ /* 0x000fc80008400000 */
[----:B------:R1:W2:Y:S02]  /*3e30*/  F2I.U32.TRUNC.NTZ R20, R3 ;  /* 0x0000000300147305 */ /* 0x0002a4000020f000 */
[----:B---3--:R-:W-:Y:S05]  /*3e40*/  @!P0 BRA `(.L_x_100) ;  /* 0x0000000000288947 */ /* 0x008fea0003800000 */
[----:B-1----:R-:W1:Y:S02]  /*3e50*/  LDC R3, c[0x0][0x634] ;  /* 0x00018d00ff037b82 */ /* 0x002e640000000800 */
[----:B-1----:R-:W-:-:S05]  /*3e60*/  IADD3 R3, P0, R16, R3, RZ ;  /* 0x0000000310037210 */ /* 0x002fca0007f1e0ff */
[----:B------:R-:W-:-:S04]  /*3e70*/  IMAD.X R13, RZ, RZ, R17, P0 ;  /* 0x000000ffff0d7224 */ /* 0x000fc800000e0611 */
[----:B0---4-:R-:W-:-:S04]  /*3e80*/  IMAD.WIDE.U32 R4, R13, R10, RZ ;  /* 0x0000000a0d047225 */ /* 0x011fc800078e00ff */
[----:B------:R-:W-:-:S04]  /*3e90*/  IMAD.WIDE.U32 R6, P0, R3, R11, R4 ;  /* 0x0000000b03067225 */ /* 0x000fc80007800004 */
[----:B------:R-:W-:-:S04]  /*3ea0*/  IMAD.WIDE.U32 R4, R3, R10, RZ ;  /* 0x0000000a03047225 */ /* 0x000fc800078e00ff */
[----:B------:R-:W-:Y:S01]  /*3eb0*/  IMAD.X R9, RZ, RZ, RZ, P0 ;  /* 0x000000ffff097224 */ /* 0x000fe200000e06ff */
[----:B------:R-:W-:Y:S01]  /*3ec0*/  IADD3 RZ, P0, R5, R6, RZ ;  /* 0x0000000605ff7210 */ /* 0x000fe20007f1e0ff */
[----:B------:R-:W-:-:S04]  /*3ed0*/  IMAD.MOV.U32 R8, RZ, RZ, R7 ;  /* 0x000000ffff087224 */ /* 0x000fc800078e0007 */
[----:B------:R-:W-:-:S08]  /*3ee0*/  IMAD.WIDE.U32.X R8, R13, R11, R8, P0 ;  /* 0x0000000b0d087225 */ /* 0x000fd000000e0408 */
.L_x_100:
[----:B------:R-:W3:Y:S01]  /*3ef0*/  LDC.64 R30, c[0x0][0x640] ;  /* 0x00019000ff1e7b82 */ /* 0x000ee20000000a00 */
[-CC-:B0-----:R-:W-:Y:S01]  /*3f00*/  SHF.R.U64 R61, R8, R0.reuse, R9.reuse ;  /* 0x00000000083d7219 */ /* 0x181fe20000001209 */
[----:B--2---:R-:W-:Y:S01]  /*3f10*/  IMAD.MOV R20, RZ, RZ, -R20 ;  /* 0x000000ffff147224 */ /* 0x004fe200078e0a14 */
[----:B------:R-:W-:Y:S01]  /*3f20*/  SHF.R.U32.HI R0, RZ, R0, R9 ;  /* 0x00000000ff007219 */ /* 0x000fe20000011609 */
[----:B------:R-:W-:Y:S01]  /*3f30*/  ULDC UR4, c[0x0][0x154] ;  /* 0x0000550000047ab9 */ /* 0x000fe20000000800 */
[----:B-1----:R-:W-:Y:S01]  /*3f40*/  IADD3 R3, P0, RZ, -R61, RZ ;  /* 0x8000003dff037210 */ /* 0x002fe20007f1e0ff */
[----:B------:R-:W-:Y:S02]  /*3f50*/  IMAD R26, R21, R20, R12 ;  /* 0x00000014151a7224 */ /* 0x000fe400078e020c */
[----:B------:R-:W0:Y:S01]  /*3f60*/  LDC R6, c[0x0][0x618] ;  /* 0x00018600ff067b82 */ /* 0x000e220000000800 */
[----:B------:R-:W-:Y:S02]  /*3f70*/  IMAD.MOV.U32 R7, RZ, RZ, 0x1 ;  /* 0x00000001ff077424 */ /* 0x000fe400078e00ff */
[----:B----4-:R-:W-:-:S04]  /*3f80*/  IMAD.X R5, RZ, RZ, ~R0, P0 ;  /* 0x000000ffff057224 */ /* 0x010fc800000e0e00 */
[-C--:B------:R-:W-:Y:S01]  /*3f90*/  IMAD R0, R5, R14.reuse, RZ ;  /* 0x0000000e05007224 */ /* 0x080fe200078e02ff */
[----:B------:R-:W1:Y:S01]  /*3fa0*/  LDC R8, c[0x0][0x608] ;  /* 0x00018200ff087b82 */ /* 0x000e620000000800 */
[----:B------:R-:W-:-:S04]  /*3fb0*/  IMAD.WIDE.U32 R4, R3, R14, R16 ;  /* 0x0000000e03047225 */ /* 0x000fc800078e0010 */
[----:B------:R-:W-:Y:S01]  /*3fc0*/  IMAD R3, R3, R15, R0 ;  /* 0x0000000f03037224 */ /* 0x000fe200078e0200 */
[----:B------:R-:W-:Y:S02]  /*3fd0*/  I2FP.F32.U32 R0, R24 ;  /* 0x0000001800007245 */ /* 0x000fe40000201000 */
[----:B------:R-:W2:Y:S01]  /*3fe0*/  LDC R28, c[0x0][0x658] ;  /* 0x00019600ff1c7b82 */ /* 0x000ea20000000800 */
[----:B------:R-:W-:Y:S01]  /*3ff0*/  IMAD.IADD R3, R5, 0x1, R3 ;  /* 0x0000000105037824 */ /* 0x000fe200078e0203 */
[----:B---3--:R-:W-:Y:S01]  /*4000*/  ISETP.NE.U32.AND P0, PT, R30, RZ, PT ;  /* 0x000000ff1e00720c */ /* 0x008fe20003f05070 */
[----:B------:R-:W-:Y:S01]  /*4010*/  FMUL R0, R0, UR4 ;  /* 0x0000000400007c20 */ /* 0x000fe20008400000 */
[----:B------:R-:W-:Y:S02]  /*4020*/  IMAD.MOV.U32 R5, RZ, RZ, -0x1 ;  /* 0xffffffffff057424 */ /* 0x000fe400078e00ff */
[----:B------:R-:W-:Y:S01]  /*4030*/  ISETP.NE.AND.EX P0, PT, R31, RZ, PT, P0 ;  /* 0x000000ff1f00720c */ /* 0x000fe20003f05300 */
[----:B------:R3:W4:Y:S01]  /*4040*/  F2I.U32.TRUNC.NTZ R13, R0 ;  /* 0x00000000000d7305 */ /* 0x000722000020f000 */
[----:B------:R-:W3:Y:S01]  /*4050*/  LDC R15, c[0x0][0x148] ;  /* 0x00005200ff0f7b82 */ /* 0x000ee20000000800 */
[----:B0-----:R-:W-:-:S02]  /*4060*/  SHF.R.U64 R12, R4, R6, R3 ;  /* 0x00000006040c7219 */ /* 0x001fc40000001203 */
[----:B------:R-:W-:-:S05]  /*4070*/  SHF.R.U32.HI R3, RZ, R6, R3 ;  /* 0x00000006ff037219 */ /* 0x000fca0000011603 */
[----:B------:R-:W0:Y:S01]  /*4080*/  LDC R20, c[0x0][0x600] ;  /* 0x00018000ff147b82 */ /* 0x000e220000000800 */
[-CC-:B-1----:R-:W-:Y:S02]  /*4090*/  SHF.R.U64 R10, R12, R8.reuse, R3.reuse ;  /* 0x000000080c0a7219 */ /* 0x182fe40000001203 */
[----:B------:R-:W-:-:S05]  /*40a0*/  SHF.R.U32.HI R3, RZ, R8, R3 ;  /* 0x00000008ff037219 */ /* 0x000fca0000011603 */
[----:B------:R-:W1:Y:S01]  /*40b0*/  LDC R21, c[0x0][0x648] ;  /* 0x00019200ff157b82 */ /* 0x000e620000000800 */
[-C--:B--2---:R-:W-:Y:S02]  /*40c0*/  SHF.L.U32 R4, R5, R28.reuse, RZ ;  /* 0x0000001c05047219 */ /* 0x084fe400000006ff */
[-CC-:B------:R-:W-:Y:S02]  /*40d0*/  SHF.R.U64 R14, R10, R28.reuse, R3.reuse ;  /* 0x0000001c0a0e7219 */ /* 0x180fe40000001203 */
[----:B------:R-:W-:Y:S02]  /*40e0*/  SHF.R.U32.HI R5, RZ, R28, R3 ;  /* 0x0000001cff057219 */ /* 0x000fe40000011603 */
[----:B------:R-:W-:Y:S01]  /*40f0*/  LOP3.LUT R59, RZ, R4, RZ, 0x33, !PT ;  /* 0x00000004ff3b7212 */ /* 0x000fe200078e33ff */
[----:B------:R-:W2:Y:S01]  /*4100*/  LDC R25, c[0x0][0x638] ;  /* 0x00018e00ff197b82 */ /* 0x000ea20000000800 */
[----:B------:R-:W-:Y:S01]  /*4110*/  SHF.L.U32 R28, R7, R28, RZ ;  /* 0x0000001c071c7219 */ /* 0x000fe200000006ff */
[----:B------:R-:W-:-:S06]  /*4120*/  IMAD.MOV.U32 R4, RZ, RZ, R14 ;  /* 0x000000ffff047224 */ /* 0x000fcc00078e000e */
[----:B------:R-:W0:Y:S01]  /*4130*/  LDC R27, c[0x0][0x610] ;  /* 0x00018400ff1b7b82 */ /* 0x000e220000000800 */
[----:B----4-:R-:W-:Y:S05]  /*4140*/  @!P0 BRA `(.L_x_101) ;  /* 0x0000000000288947 */ /* 0x010fea0003800000 */
        /* <DEDUP_REMOVED lines=10> */
.L_x_101:
[----:B------:R-:W-:Y:S01]  /*41f0*/  ISETP.NE.AND P0, PT, R2, 0x1, PT ;  /* 0x000000010200780c */ /* 0x000fe20003f05270 */
[----:B------:R-:W-:Y:S01]  /*4200*/  IMAD.MOV R13, RZ, RZ, -R13 ;  /* 0x000000ffff0d7224 */ /* 0x000fe200078e0a0d */
[----:B-1-3--:R-:W-:Y:S01]  /*4210*/  SHF.R.U64 R0, R4, R21, R5 ;  /* 0x0000001504007219 */ /* 0x00afe20000001205 */
[----:B0-----:R-:W-:Y:S01]  /*4220*/  VIADD R5, R20, 0xffffffff ;  /* 0xffffffff14057836 */ /* 0x001fe20000000000 */
[----:B------:R-:W-:-:S03]  /*4230*/  LOP3.LUT R59, R10, R59, RZ, 0xc0, !PT ;  /* 0x0000003b0a3b7212 */ /* 0x000fc600078ec0ff */
[----:B------:R-:W-:Y:S01]  /*4240*/  IMAD.MOV R3, RZ, RZ, -R0 ;  /* 0x000000ffff037224 */ /* 0x000fe200078e0a00 */
[----:B------:R-:W-:Y:S01]  /*4250*/  LOP3.LUT R5, R12, R5, RZ, 0xc0, !PT ;  /* 0x000000050c057212 */ /* 0x000fe200078ec0ff */
[----:B------:R-:W-:Y:S02]  /*4260*/  IMAD R59, R28, R0, R59 ;  /* 0x000000001c3b7224 */ /* 0x000fe400078e023b */
[----:B--2---:R-:W-:Y:S02]  /*4270*/  IMAD R0, R3, R25, R14 ;  /* 0x0000001903007224 */ /* 0x004fe400078e020e */
[----:B------:R-:W-:Y:S02]  /*4280*/  @P0 IMAD R26, R15, R13, R24 ;  /* 0x0000000d0f1a0224 */ /* 0x000fe400078e0218 */
[----:B------:R-:W-:Y:S02]  /*4290*/  IMAD R4, R0, R20, R5 ;  /* 0x0000001400047224 */ /* 0x000fe400078e0205 */
[----:B------:R-:W-:-:S02]  /*42a0*/  IMAD R59, R59, R27, R26 ;  /* 0x0000001b3b3b7224 */ /* 0x000fc400078e021a */
[----:B------:R-:W-:-:S03]  /*42b0*/  IMAD.MOV.U32 R3, RZ, RZ, 0x1 ;  /* 0x00000001ff037424 */ /* 0x000fc600078e00ff */
[----:B------:R-:W-:Y:S02]  /*42c0*/  SEL R60, R4, R59, !P0 ;  /* 0x0000003b043c7207 */ /* 0x000fe40004000000 */
[----:B------:R-:W-:Y:S02]  /*42d0*/  PRMT R0, R3, 0x7610, R0 ;  /* 0x0000761003007816 */ /* 0x000fe40000000000 */
[----:B------:R-:W-:-:S07]  /*42e0*/  SEL R59, R59, R4, !P0 ;  /* 0x000000043b3b7207 */ /* 0x000fce0004000000 */
.L_x_99:
[----:B------:R-:W-:-:S13]  /*42f0*/  LOP3.LUT P0, RZ, R0, 0xff, RZ, 0xc0, !PT ;  /* 0x000000ff00ff7812 */ /* 0x000fda000780c0ff */
[----:B------:R-:W-:Y:S05]  /*4300*/  @P0 BRA `(.L_x_102) ;  /* 0xffffffcc00b40947 */ /* 0x000fea000383ffff */
[----:B------:R-:W-:Y:S05]  /*4310*/  EXIT ;  /* 0x000000000000794d */ /* 0x000fea0003800000 */
.L_x_7:
[----:B0-----:R-:W-:Y:S01]  /*4320*/  ULDC.64 UR4, c[0x0][0x650] ;  /* 0x0001940000047ab9 */ /* 0x001fe20000000a00 */
        /* <DEDUP_REMOVED lines=25> */
.L_x_104:
[----:B------:R-:W0:Y:S01]  /*44c0*/  LDC.64 R28, c[0x0][0x640] ;  /* 0x00019000ff1c7b82 */ /* 0x000e220000000a00 */
[-CC-:B------:R-:W-:Y:S01]  /*44d0*/  SHF.R.U64 R22, R12, R6.reuse, R13.reuse ;  /* 0x000000060c167219 */ /* 0x180fe2000000120d */
[----:B------:R-:W-:Y:S01]  /*44e0*/  IMAD.MOV.U32 R30, RZ, RZ, 0x1 ;  /* 0x00000001ff1e7424 */ /* 0x000fe200078e00ff */
[----:B------:R-:W-:Y:S02]  /*44f0*/  SHF.R.U32.HI R6, RZ, R6, R13 ;  /* 0x00000006ff067219 */ /* 0x000fe4000001160d */
        /* <DEDUP_REMOVED lines=8> */
[----:B------:R-:W-:Y:S01]  /*4580*/  IMAD.IADD R9, R9, 0x1, R11 ;  /* 0x0000000109097824 */ /* 0x000fe200078e020b */
[----:B0-----:R-:W-:-:S04]  /*4590*/  ISETP.NE.U32.AND P0, PT, R28, RZ, PT ;  /* 0x000000ff1c00720c */ /* 0x001fc80003f05070 */
[----:B------:R-:W-:Y:S02]  /*45a0*/  ISETP.NE.AND.EX P0, PT, R29, RZ, PT, P0 ;  /* 0x000000ff1d00720c */ /* 0x000fe40003f05300 */
[----:B------:R-:W0:Y:S01]  /*45b0*/  LDC R20, c[0x0][0x600] ;  /* 0x00018000ff147b82 */ /* 0x000e220000000800 */
[-CC-:B-1----:R-:W-:Y:S01]  /*45c0*/  SHF.R.U64 R14, R8, R10.reuse, R9.reuse ;  /* 0x0000000a080e7219 */ /* 0x182fe20000001209 */
[----:B------:R-:W-:Y:S01]  /*45d0*/  IMAD.MOV.U32 R8, RZ, RZ, -0x1 ;  /* 0xffffffffff087424 */ /* 0x000fe200078e00ff */
[----:B------:R-:W-:-:S05]  /*45e0*/  SHF.R.U32.HI R9, RZ, R10, R9 ;  /* 0x0000000aff097219 */ /* 0x000fca0000011609 */
[----:B------:R-:W1:Y:S01]  /*45f0*/  LDC R24, c[0x0][0x648] ;  /* 0x00019200ff187b82 */ /* 0x000e620000000800 */
[-CC-:B--2---:R-:W-:Y:S02]  /*4600*/  SHF.R.U64 R23, R14, R12.reuse, R9.reuse ;  /* 0x0000000c0e177219 */ /* 0x184fe40000001209 */
[----:B------:R-:W-:-:S05]  /*4610*/  SHF.R.U32.HI R6, RZ, R12, R9 ;  /* 0x0000000cff067219 */ /* 0x000fca0000011609 */
[----:B------:R-:W2:Y:S01]  /*4620*/  LDC R26, c[0x0][0x638] ;  /* 0x00018e00ff1a7b82 */ /* 0x000ea20000000800 */
[-C--:B---3--:R-:W-:Y:S02]  /*4630*/  SHF.L.U32 R8, R8, R27.reuse, RZ ;  /* 0x0000001b08087219 */ /* 0x088fe400000006ff */
[-CC-:B------:R-:W-:Y:S02]  /*4640*/  SHF.R.U64 R25, R23, R27.reuse, R6.reuse ;  /* 0x0000001b17197219 */ /* 0x180fe40000001206 */
[----:B------:R-:W-:Y:S02]  /*4650*/  LOP3.LUT R32, RZ, R8, RZ, 0x33, !PT ;  /* 0x00000008ff207212 */ /* 0x000fe400078e33ff */
[----:B------:R-:W-:Y:S01]  /*4660*/  SHF.R.U32.HI R9, RZ, R27, R6 ;  /* 0x0000001bff097219 */ /* 0x000fe20000011606 */
[----:B------:R-:W3:Y:S01]  /*4670*/  LDC R31, c[0x0][0x610] ;  /* 0x00018400ff1f7b82 */ /* 0x000ee20000000800 */
[----:B------:R-:W-:Y:S01]  /*4680*/  IMAD.MOV.U32 R8, RZ, RZ, R25 ;  /* 0x000000ffff087224 */ /* 0x000fe200078e0019 */
[----:B------:R-:W-:Y:S06]  /*4690*/  @!P0 BRA `(.L_x_105) ;  /* 0x0000000000288947 */ /* 0x000fec0003800000 */
        /* <DEDUP_REMOVED lines=10> */
.L_x_105:
[----:B------:R-:W-:Y:S01]  /*4740*/  ISETP.NE.AND P0, PT, R2, 0x1, PT ;  /* 0x000000010200780c */ /* 0x000fe20003f05270 */
[----:B------:R-:W-:Y:S01]  /*4750*/  IMAD.MOV.U32 R13, RZ, RZ, R22 ;  /* 0x000000ffff0d7224 */ /* 0x000fe200078e0016 */
[----:B-1----:R-:W-:Y:S01]  /*4760*/  SHF.R.U64 R6, R8, R24, R9 ;  /* 0x0000001808067219 */ /* 0x002fe20000001209 */
[----:B0-----:R-:W-:Y:S01]  /*4770*/  VIADD R9, R20, 0xffffffff ;  /* 0xffffffff14097836 */ /* 0x001fe20000000000 */
[----:B------:R-:W-:Y:S02]  /*4780*/  SHF.L.U32 R30, R30, R27, RZ ;  /* 0x0000001b1e1e7219 */ /* 0x000fe400000006ff */
[----:B------:R-:W-:Y:S01]  /*4790*/  LOP3.LUT R5, R23, R32, RZ, 0xc0, !PT ;  /* 0x0000002017057212 */ /* 0x000fe200078ec0ff */
[----:B------:R-:W-:-:S04]  /*47a0*/  IMAD.MOV R8, RZ, RZ, -R6 ;  /* 0x000000ffff087224 */ /* 0x000fc800078e0a06 */
[----:B------:R-:W-:Y:S01]  /*47b0*/  IMAD R6, R30, R6, R5 ;  /* 0x000000061e067224 */ /* 0x000fe200078e0205 */
[----:B------:R-:W-:Y:S01]  /*47c0*/  LOP3.LUT R5, R14, R9, RZ, 0xc0, !PT ;  /* 0x000000090e057212 */ /* 0x000fe200078ec0ff */
[----:B------:R-:W-:Y:S02]  /*47d0*/  @P0 IMAD R3, R7, R21, R4 ;  /* 0x0000001507030224 */ /* 0x000fe400078e0204 */
[----:B--2---:R-:W-:Y:S02]  /*47e0*/  IMAD R4, R8, R26, R25 ;  /* 0x0000001a08047224 */ /* 0x004fe400078e0219 */
[----:B---3--:R-:W-:Y:S02]  /*47f0*/  IMAD R3, R6, R31, R3 ;  /* 0x0000001f06037224 */ /* 0x008fe400078e0203 */
[----:B------:R-:W-:Y:S02]  /*4800*/  IMAD R4, R4, R20, R5 ;  /* 0x0000001404047224 */ /* 0x000fe400078e0205 */
[----:B------:R-:W-:-:S03]  /*4810*/  IMAD.MOV.U32 R6, RZ, RZ, 0x1 ;  /* 0x00000001ff067424 */ /* 0x000fc600078e00ff */
[----:B------:R-:W-:Y:S02]  /*4820*/  SEL R20, R4, R3, !P0 ;  /* 0x0000000304147207 */ /* 0x000fe40004000000 */
[----:B------:R-:W-:-:S07]  /*4830*/  SEL R12, R3, R4, !P0 ;  /* 0x00000004030c7207 */ /* 0x000fce0004000000 */
.L_x_103:
[----:B------:R-:W-:-:S08]  /*4840*/  NOP ;  /* 0x0000000000007918 */ /* 0x000fd00000000000 */
[----:B------:R-:W0:-:S00]  /*4850*/  USETMAXREG.DEALLOC.CTAPOOL 0x28 ;  /* 0x00000028000079c8 */ /* 0x000e0000080e0500 */
[----:B0-----:R-:W-:-:S13]  /*4860*/  ISETP.NE.AND P0, PT, R0, RZ, PT ;  /* 0x000000ff0000720c */ /* 0x001fda0003f05270 */
[----:B------:R-:W-:Y:S05]  /*4870*/  @P0 EXIT ;  /* 0x000000000000094d */ /* 0x000fea0003800000 */
[----:B------:R-:W-:Y:S01]  /*4880*/  LOP3.LUT P0, RZ, R6, 0xff, RZ, 0xc0, !PT ;  /* 0x000000ff06ff7812 */ /* 0x000fe2000780c0ff */
[----:B------:R-:W-:Y:S02]  /*4890*/  IMAD.MOV.U32 R10, RZ, RZ, 0x1 ;  /* 0x00000001ff0a7424 */ /* 0x000fe400078e00ff */
[----:B------:R-:W-:-:S10]  /*48a0*/  IMAD.MOV.U32 R9, RZ, RZ, RZ ;  /* 0x000000ffff097224 */ /* 0x000fd400078e00ff */
[----:B------:R-:W-:Y:S05]  /*48b0*/  @!P0 BRA `(.L_x_106) ;  /* 0x0000000c00808947 */ /* 0x000fea0003800000 */
[----:B------:R-:W0:Y:S01]  /*48c0*/  LDC R0, c[0x0][0x28c] ;  /* 0x0000a300ff007b82 */ /* 0x000e220000000800 */
[----:B------:R-:W-:Y:S01]  /*48d0*/  ULDC UR5, c[0x0][0x658] ;  /* 0x0001960000057ab9 */ /* 0x000fe20000000800 */
[----:B------:R-:W-:Y:S01]  /*48e0*/  UMOV UR11, 0xffffffff ;  /* 0xffffffff000b7882 */ /* 0x000fe20000000000 */
[----:B------:R-:W-:Y:S01]  /*48f0*/  UMOV UR15, 0x1 ;  /* 0x00000001000f7882 */ /* 0x000fe20000000000 */
[----:B------:R-:W-:Y:S01]  /*4900*/  USHF.L.U32 UR11, UR11, UR5, URZ ;  /* 0x000000050b0b7299 */ /* 0x000fe2000800063f */
[----:B------:R-:W-:Y:S01]  /*4910*/  BSSY B0, `(.L_x_106) ;  /* 0x00000da000007945 */ /* 0x000fe20003800000 */
[----:B------:R-:W-:Y:S01]  /*4920*/  ULDC UR9, c[0x0][0xc] ;  /* 0x0000030000097ab9 */ /* 0x000fe20000000800 */
[----:B------:R-:W-:Y:S01]  /*4930*/  ULDC UR12, c[0x0][0x10] ;  /* 0x00000400000c7ab9 */ /* 0x000fe20000000800 */
[----:B------:R-:W1:Y:S01]  /*4940*/  S2UR UR8, SR_CgaCtaId ;  /* 0x00000000000879c3 */ /* 0x000e620000008800 */
[----:B------:R-:W-:Y:S01]  /*4950*/  USHF.L.U32 UR5, UR15, UR5, URZ ;  /* 0x000000050f057299 */ /* 0x000fe2000800063f */
[----:B------:R-:W-:Y:S01]  /*4960*/  LOP3.LUT R11, R19, 0x2, RZ, 0xfc, !PT ;  /* 0x00000002130b7812 */ /* 0x000fe200078efcff */
[----:B------:R-:W-:Y:S01]  /*4970*/  IMAD.MOV.U32 R10, RZ, RZ, 0x1 ;  /* 0x00000001ff0a7424 */ /* 0x000fe200078e00ff */
[----:B------:R-:W-:Y:S01]  /*4980*/  ULDC UR4, c[0x0][0x600] ;  /* 0x0001800000047ab9 */ /* 0x000fe20000000800 */
[----:B------:R-:W-:Y:S01]  /*4990*/  IMAD.MOV.U32 R9, RZ, RZ, RZ ;  /* 0x000000ffff097224 */ /* 0x000fe200078e00ff */
[----:B------:R-:W-:Y:S01]  /*49a0*/  UMOV UR20, 0x5 ;  /* 0x0000000500147882 */ /* 0x000fe20000000000 */
[----:B------:R-:W-:Y:S01]  /*49b0*/  UIADD3 UR4, UR4, -0x1, URZ ;  /* 0xffffffff04047890 */ /* 0x000fe2000fffe03f */
[----:B------:R-:W-:Y:S01]  /*49c0*/  ULDC.64 UR28, c[0x0][0x198] ;  /* 0x00006600001c7ab9 */ /* 0x000fe20000000a00 */
[----:B0-----:R-:W-:-:S05]  /*49d0*/  VIADD R0, R0, 0x7f ;  /* 0x0000007f00007836 */ /* 0x001fca0000000000 */
[----:B------:R-:W-:Y:S01]  /*49e0*/  SHF.R.S32.HI R3, RZ, 0x1f, R0 ;  /* 0x0000001fff037819 */ /* 0x000fe20000011400 */
[----:B-1----:R-:W-:-:S03]  /*49f0*/  ULOP3.LUT UR10, UR8, 0x1, URZ, 0xc0, !UPT ;  /* 0x00000001080a7892 */ /* 0x002fc6000f8ec03f */
[----:B------:R-:W-:Y:S01]  /*4a00*/  LEA.HI R3, R3, R0, RZ, 0x7 ;  /* 0x0000000003037211 */ /* 0x000fe200078f38ff */
[----:B------:R-:W-:Y:S01]  /*4a10*/  USHF.L.U32 UR7, UR8, 0xc, URZ ;  /* 0x0000000c08077899 */ /* 0x000fe2000800063f */
[----:B------:R-:W-:Y:S01]  /*4a20*/  IMAD.MOV.U32 R0, RZ, RZ, 0x1 ;  /* 0x00000001ff007424 */ /* 0x000fe200078e00ff */
[----:B------:R-:W-:Y:S01]  /*4a30*/  USHF.R.U32.HI UR27, URZ, 0x1, UR8 ;  /* 0x000000013f1b7899 */ /* 0x000fe20008011608 */
[--C-:B------:R-:W-:Y:S01]  /*4a40*/  SHF.R.S32.HI R8, RZ, 0x7, R3.reuse ;  /* 0x00000007ff087819 */ /* 0x100fe20000011403 */
[----:B------:R-:W-:Y:S02]  /*4a50*/  USHF.L.U32 UR6, UR8, 0x5, URZ ;  /* 0x0000000508067899 */ /* 0x000fe4000800063f */
[----:B------:R-:W-:Y:S01]  /*4a60*/  ULOP3.LUT UR8, UR8, 0xfffffffe, URZ, 0xc0, !UPT ;  /* 0xfffffffe08087892 */ /* 0x000fe2000f8ec03f */
[----:B------:R-:W-:Y:S01]  /*4a70*/  PRMT R3, R0, 0x7610, R3 ;  /* 0x0000761000037816 */ /* 0x000fe20000000003 */
[----:B------:R-:W-:Y:S01]  /*4a80*/  UISETP.GT.U32.AND UP0, UPT, UR10, 0xffff, UPT ;  /* 0x0000ffff0a00788c */ /* 0x000fe2000bf04070 */
[----:B------:R-:W-:Y:S01]  /*4a90*/  VIADD R0, R8, 0x1 ;  /* 0x0000000108007836 */ /* 0x000fe20000000000 */
[----:B------:R-:W-:-:S02]  /*4aa0*/  ULOP3.LUT UR13, UR7, 0x1000, URZ, 0xc0, !UPT ;  /* 0x00001000070d7892 */ /* 0x000fc4000f8ec03f */
[----:B------:R-:W-:Y:S02]  /*4ab0*/  ULOP3.LUT UR7, URZ, UR11, URZ, 0x33, !UPT ;  /* 0x0000000b3f077292 */ /* 0x000fe4000f8e333f */
[----:B------:R-:W-:Y:S02]  /*4ac0*/  USHF.L.U32 UR14, UR15, UR8, URZ ;  /* 0x000000080f0e7299 */ /* 0x000fe4000800063f */
[----:B------:R-:W-:Y:S02]  /*4ad0*/  ULOP3.LUT UR11, UR8, 0x1, URZ, 0xfc, !UPT ;  /* 0x00000001080b7892 */ /* 0x000fe4000f8efc3f */
[----:B------:R-:W-:Y:S02]  /*4ae0*/  UIMAD.WIDE.U32 UR8, UR9, UR12, URZ ;  /* 0x0000000c090872a5 */ /* 0x000fe4000f8e003f */
[----:B------:R-:W-:Y:S01]  /*4af0*/  USEL UR10, UR10, 0xffff, !UP0 ;  /* 0x0000ffff0a0a7887 */ /* 0x000fe2000c000000 */
[----:B------:R-:W-:Y:S01]  /*4b00*/  ULDC UR12, c[0x0][0x14] ;  /* 0x00000500000c7ab9 */ /* 0x000fe20000000800 */
[----:B------:R-:W-:-:S02]  /*4b10*/  USHF.L.U32 UR11, UR15, UR11, URZ ;  /* 0x0000000b0f0b7299 */ /* 0x000fc4000800063f */
[----:B------:R-:W-:Y:S02]  /*4b20*/  UIMAD.WIDE.U32 UR24, UR8, UR12, URZ ;  /* 0x0000000c081872a5 */ /* 0x000fe4000f8e003f */
[----:B------:R-:W-:Y:S02]  /*4b30*/  UIMAD UR15, UR9, UR12, URZ ;  /* 0x0000000c090f72a4 */ /* 0x000fe4000f8e023f */
[----:B------:R-:W-:Y:S02]  /*4b40*/  ULOP3.LUT UR10, UR10, 0xffff, URZ, 0xc0, !UPT ;  /* 0x0000ffff0a0a7892 */ /* 0x000fe4000f8ec03f */
[----:B------:R-:W-:Y:S02]  /*4b50*/  ULEA UR30, UR27, 0x100, 0xd ;  /* 0x000001001b1e7891 */ /* 0x000fe4000f8e683f */
[----:B------:R-:W-:Y:S02]  /*4b60*/  ULOP3.LUT UR6, UR6, 0x20, URZ, 0xc0, !UPT ;  /* 0x0000002006067892 */ /* 0x000fe4000f8ec03f */
[----:B------:R-:W-:-:S02]  /*4b70*/  ULOP3.LUT UR13, UR13, 0x10100, URZ, 0xfc, !UPT ;  /* 0x000101000d0d7892 */ /* 0x000fc4000f8efc3f */
[----:B------:R-:W-:Y:S02]  /*4b80*/  ULOP3.LUT UR14, UR14, UR11, URZ, 0xfc, !UPT ;  /* 0x0000000b0e0e7292 */ /* 0x000fe4000f8efc3f */
[----:B------:R-:W-:Y:S02]  /*4b90*/  UIADD3 UR15, UR25, UR15, URZ ;  /* 0x0000000f190f7290 */ /* 0x000fe4000fffe03f */
[----:B------:R-:W-:-:S12]  /*4ba0*/  USHF.L.U32 UR20, UR20, UR10, URZ ;  /* 0x0000000a14147299 */ /* 0x000fd8000800063f */
.L_x_117:
[----:B------:R-:W-:-:S03]  /*4bb0*/  UMOV UR8, 0xffffffff ;  /* 0xffffffff00087882 */ /* 0x000fc60000000000 */
[----:B------:R-:W-:Y:S05]  /*4bc0*/  BRA.DIV UR8, `(.L_x_107) ;  /* 0x0000000e08a47947 */ /* 0x000fea000b800000 */
[----:B------:R-:W-:-:S13]  /*4bd0*/  ELECT P6, URZ, PT ;  /* 0x00000000003f782f */ /* 0x000fda00038c0000 */
.L_x_128:
[----:B------:R-:W0:Y:S01]  /*4be0*/  LDC R4, c[0x0][0x28c] ;  /* 0x0000a300ff047b82 */ /* 0x000e220000000800 */
[----:B------:R-:W-:Y:S01]  /*4bf0*/  BSSY B1, `(.L_x_108) ;  /* 0x0000039000017945 */ /* 0x000fe20003800000 */
[----:B0-----:R-:W-:-:S13]  /*4c00*/  ISETP.LT.OR P6, PT, R4, 0x1, !P6 ;  /* 0x000000010400780c */ /* 0x001fda00077c1670 */
[----:B------:R-:W-:Y:S05]  /*4c10*/  @P6 BRA `(.L_x_109) ;  /* 0x0000000000d86947 */ /* 0x000fea0003800000 */
[----:B------:R-:W-:Y:S01]  /*4c20*/  LEA R12, R12, UR27, 0x1 ;  /* 0x0000001b0c0c7c11 */ /* 0x000fe2000f8e08ff */
[----:B------:R-:W-:Y:S01]  /*4c30*/  IMAD.MOV.U32 R21, RZ, RZ, RZ ;  /* 0x000000ffff157224 */ /* 0x000fe200078e00ff */
[----:B------:R-:W-:Y:S01]  /*4c40*/  LEA R20, R20, UR6, 0x6 ;  /* 0x0000000614147c11 */ /* 0x000fe2000f8e30ff */
[----:B------:R-:W-:Y:S02]  /*4c50*/  IMAD.MOV.U32 R4, RZ, RZ, R0 ;  /* 0x000000ffff047224 */ /* 0x000fe400078e0000 */
[----:B------:R-:W-:Y:S02]  /*4c60*/  IMAD.MOV.U32 R5, RZ, RZ, R10 ;  /* 0x000000ffff057224 */ /* 0x000fe400078e000a */
[----:B------:R-:W-:Y:S02]  /*4c70*/  IMAD.MOV.U32 R6, RZ, RZ, R9 ;  /* 0x000000ffff067224 */ /* 0x000fe400078e0009 */
[----:B------:R-:W-:-:S07]  /*4c80*/  IMAD.SHL.U32 R14, R12, 0x40, RZ ;  /* 0x000000400c0e7824 */ /* 0x000fce00078e00ff */
.L_x_112:
[----:B------:R-:W0:Y:S01]  /*4c90*/  S2R R12, SR_CgaCtaId ;  /* 0x00000000000c7919 */ /* 0x000e220000008800 */
[----:B------:R-:W-:Y:S02]  /*4ca0*/  MOV R7, 0x400 ;  /* 0x0000040000077802 */ /* 0x000fe40000000f00 */
[----:B------:R-:W-:Y:S02]  /*4cb0*/  LOP3.LUT P1, RZ, R18, 0x7f, RZ, 0xc0, !PT ;  /* 0x0000007f12ff7812 */ /* 0x000fe4000782c0ff */
[----:B0-----:R-:W-:Y:S02]  /*4cc0*/  LEA R15, R12, R7, 0x18 ;  /* 0x000000070c0f7211 */ /* 0x001fe400078ec0ff */
[----:B------:R-:W-:-:S09]  /*4cd0*/  SHF.L.U32 R7, R5, 0x1f, RZ ;  /* 0x0000001f05077819 */ /* 0x000fd200000006ff */
[----:B------:R-:W0:Y:S01]  /*4ce0*/  @!P1 LDC R12, c[0x0][0x500] ;  /* 0x00014000ff0c9b82 */ /* 0x000e220000000800 */
[----:B------:R-:W-:-:S04]  /*4cf0*/  IMAD R22, R6, 0x8, R15 ;  /* 0x0000000806167824 */ /* 0x000fc800078e020f */
[----:B------:R-:W1:Y:S02]  /*4d00*/  SYNCS.PHASECHK.TRANS64.TRYWAIT P0, [R22+URZ+0x20], R7 ;  /* 0x00002007160075a7 */ /* 0x000e64000800017f */
[----:B-1----:R-:W-:Y:S05]  /*4d10*/  @!P0 BRA `(.L_x_110) ;  /* 0x0000000c00708947 */ /* 0x002fea0003800000 */
.L_x_129:
[----:B-1----:R-:W-:Y:S01]  /*4d20*/  PRMT R7, R11, 0x9910, RZ ;  /* 0x000099100b077816 */ /* 0x002fe200000000ff */
[----:B0-----:R0:W-:Y:S03]  /*4d30*/  @!P1 SYNCS.ARRIVE.TRANS64 RZ, [R22+URZ], R12 ;  /* 0x0000000c16ff99a7 */ /* 0x0011e6000800003f */
[----:B------:R-:W-:-:S13]  /*4d40*/  ISETP.NE.AND P0, PT, R7, 0x2, PT ;  /* 0x000000020700780c */ /* 0x000fda0003f05270 */
[----:B0-----:R-:W-:Y:S05]  /*4d50*/  @P0 BRA `(.L_x_111) ;  /* 0x0000000000040947 */ /* 0x001fea0003800000 */
[----:B------:R-:W-:Y:S01]  /*4d60*/  BPT.TRAP 0x1 ;  /* 0x000000040000795c */ /* 0x000fe20000300000 */
.L_x_111:
[----:B------:R-:W-:Y:S01]  /*4d70*/  R2UR UR11, R6 ;  /* 0x00000000060b72ca */ /* 0x000fe200000e0000 */
[----:B------:R-:W-:Y:S01]  /*4d80*/  VIADD R4, R4, 0xffffffff ;  /* 0xffffffff04047836 */ /* 0x000fe20000000000 */
[----:B------:R-:W-:Y:S01]  /*4d90*/  R2UR UR22, R15 ;  /* 0x000000000f1672ca */ /* 0x000fe200000e0000 */
[----:B------:R-:W-:Y:S01]  /*4da0*/  UIADD3 UR16, UP0, UR28, 0xf0, URZ ;  /* 0x000000f01c107890 */ /* 0x000fe2000ff1e03f */
[----:B------:R-:W-:Y:S01]  /*4db0*/  R2UR UR23, R14 ;  /* 0x000000000e1772ca */ /* 0x000fe200000e0000 */
[----:B------:R-:W-:Y:S01]  /*4dc0*/  UIADD3 UR32, UP1, UR28, 0x1f0, URZ ;  /* 0x000001f01c207890 */ /* 0x000fe2000ff3e03f */
[----:B------:R-:W-:Y:S01]  /*4dd0*/  R2UR UR9, R22 ;  /* 0x00000000160972ca */ /* 0x000fe200000e0000 */
[----:B------:R-:W-:Y:S01]  /*4de0*/  UIADD3.X UR17, URZ, UR29, URZ, UP0, !UPT ;  /* 0x0000001d3f117290 */ /* 0x000fe200087fe43f */
[----:B------:R-:W-:Y:S01]  /*4df0*/  R2UR UR10, R21 ;  /* 0x00000000150a72ca */ /* 0x000fe200000e0000 */
[----:B------:R-:W-:Y:S01]  /*4e00*/  UPRMT UR21, URZ, 0x5410, UR20 ;  /* 0x000054103f157896 */ /* 0x000fe20008000014 */
[----:B------:R-:W-:Y:S01]  /*4e10*/  R2UR UR12, R13 ;  /* 0x000000000d0c72ca */ /* 0x000fe200000e0000 */
[----:B------:R-:W-:Y:S01]  /*4e20*/  VIADD R6, R6, 0x1 ;  /* 0x0000000106067836 */ /* 0x000fe20000000000 */
[----:B------:R-:W-:Y:S01]  /*4e30*/  R2UR UR26, R20 ;  /* 0x00000000141a72ca */ /* 0x000fe200000e0000 */
[----:B------:R-:W-:Y:S01]  /*4e40*/  ULEA UR8, UR11, UR30, 0xe ;  /* 0x0000001e0b087291 */ /* 0x000fe2000f8e703f */
[----:B------:R-:W-:Y:S01]  /*4e50*/  ISETP.GT.AND P1, PT, R4, 0x1, PT ;  /* 0x000000010400780c */ /* 0x000fe20003f24270 */
[----:B------:R-:W-:Y:S01]  /*4e60*/  ULEA UR11, UR11, UR13, 0xd ;  /* 0x0000000d0b0b7291 */ /* 0x000fe2000f8e683f */
[C---:B------:R-:W-:Y:S01]  /*4e70*/  ISETP.NE.AND P0, PT, R6.reuse, 0x4, PT ;  /* 0x000000040600780c */ /* 0x040fe20003f05270 */
[----:B------:R-:W-:Y:S01]  /*4e80*/  UIADD3 UR8, UR22, UR8, URZ ;  /* 0x0000000816087290 */ /* 0x000fe2000fffe03f */
[----:B------:R-:W-:Y:S01]  /*4e90*/  VIADD R21, R21, 0x80 ;  /* 0x0000008015157836 */ /* 0x000fe20000000000 */
[----:B------:R-:W-:Y:S01]  /*4ea0*/  UIADD3 UR22, UR22, UR11, URZ ;  /* 0x0000000b16167290 */ /* 0x000fe2000fffe03f */
[----:B------:R-:W-:Y:S01]  /*4eb0*/  SEL R12, RZ, 0x1, P0 ;  /* 0x00000001ff0c7807 */ /* 0x000fe20000000000 */
[----:B------:R-:W-:Y:S01]  /*4ec0*/  UPRMT UR31, URZ, 0x5410, UR14 ;  /* 0x000054103f1f7896 */ /* 0x000fe2000800000e */
[----:B------:R-:W-:Y:S01]  /*4ed0*/  SEL R6, R6, RZ, P0 ;  /* 0x000000ff06067207 */ /* 0x000fe20000000000 */
[----:B------:R-:W-:Y:S01]  /*4ee0*/  UIADD3.X UR33, URZ, UR29, URZ, UP1, !UPT ;  /* 0x0000001d3f217290 */ /* 0x000fe20008ffe43f */
[----:B------:R-:W-:Y:S01]  /*4ef0*/  LOP3.LUT R5, R5, R12, RZ, 0x3c, !PT ;  /* 0x0000000c05057212 */ /* 0x000fe200078e3cff */
[----:B------:R-:W-:Y:S01]  /*4f00*/  UMOV UR18, 0x0 ;  /* 0x0000000000127882 */ /* 0x000fe20000000000 */
[----:B------:R-:W-:Y:S01]  /*4f10*/  UMOV UR19, 0x10000000 ;  /* 0x1000000000137882 */ /* 0x000fe20000000000 */
[----:B------:R-:W-:-:S02]  /*4f20*/  UMOV UR11, UR23 ;  /* 0x00000017000b7c82 */ /* 0x000fc40008000000 */
[----:B------:R0:W-:Y:S02]  /*4f30*/  UTMALDG.3D.MULTICAST [UR8], [UR16], UR21, desc[UR18] ;  /* 0x00001208100073b4 */ /* 0x0001e40008011815 */
[----:B0-----:R-:W-:Y:S01]  /*4f40*/  UMOV UR8, UR22 ;  /* 0x0000001600087c82 */ /* 0x001fe20008000000 */
[----:B------:R-:W-:Y:S02]  /*4f50*/  UMOV UR11, UR26 ;  /* 0x0000001a000b7c82 */ /* 0x000fe40008000000 */
[----:B------:R0:W-:Y:S02]  /*4f60*/  UTMALDG.3D.MULTICAST [UR8], [UR32], UR31, desc[UR18] ;  /* 0x00001208200073b4 */ /* 0x0001e4000801181f */
[----:B0-----:R-:W-:Y:S05]  /*4f70*/  @P1 BRA `(.L_x_112) ;  /* 0xfffffffc00441947 */ /* 0x001fea000383ffff */
.L_x_109:
[----:B------:R-:W-:Y:S05]  /*4f80*/  BSYNC B1 ;  /* 0x0000000000017941 */ /* 0x000fea0003800000 */
.L_x_108:
[----:B------:R-:W-:Y:S01]  /*4f90*/  LOP3.LUT P1, RZ, R3, 0xff, RZ, 0xc0, !PT ;  /* 0x000000ff03ff7812 */ /* 0x000fe2000782c0ff */
[----:B------:R-:W-:Y:S01]  /*4fa0*/  IMAD.IADD R9, R8, 0x1, R9 ;  /* 0x0000000108097824 */ /* 0x000fe200078e0209 */
[----:B------:R-:W-:Y:S01]  /*4fb0*/  IADD3 R16, P2, R16, UR24, RZ ;  /* 0x0000001810107c10 */ /* 0x000fe2000ff5e0ff */
[----:B------:R-:W-:Y:S01]  /*4fc0*/  ULDC.64 UR8, c[0x0][0x650] ;  /* 0x0001940000087ab9 */ /* 0x000fe20000000a00 */
[----:B------:R-:W-:Y:S01]  /*4fd0*/  BSSY B1, `(.L_x_113) ;  /* 0x000006b000017945 */ /* 0x000fe20003800000 */
[----:B------:R-:W-:Y:S01]  /*4fe0*/  IMAD.MOV.U32 R12, RZ, RZ, -0x1 ;  /* 0xffffffffff0c7424 */ /* 0x000fe200078e00ff */
[----:B------:R-:W-:Y:S01]  /*4ff0*/  SHF.R.U32.HI R3, RZ, 0x2, R9 ;  /* 0x00000002ff037819 */ /* 0x000fe20000011609 */
[----:B------:R-:W-:Y:S01]  /*5000*/  IMAD.MOV.U32 R20, RZ, RZ, -0x1 ;  /* 0xffffffffff147424 */ /* 0x000fe200078e00ff */
[----:B------:R-:W-:Y:S01]  /*5010*/  ISETP.GT.U32.AND P0, PT, R9, 0x3, PT ;  /* 0x000000030900780c */ /* 0x000fe20003f04070 */
[----:B------:R-:W-:Y:S01]  /*5020*/  IMAD.MOV.U32 R13, RZ, RZ, -0x1 ;  /* 0xffffffffff0d7424 */ /* 0x000fe200078e00ff */
[----:B------:R-:W-:-:S02]  /*5030*/  LOP3.LUT R3, R3, 0x1, RZ, 0xc0, !PT ;  /* 0x0000000103037812 */ /* 0x000fc400078ec0ff */
[----:B------:R-:W-:Y:S01]  /*5040*/  ISETP.LT.U32.AND P0, PT, R8, 0x4, P0 ;  /* 0x000000040800780c */ /* 0x000fe20000701070 */
[----:B------:R-:W0:Y:S01]  /*5050*/  @P1 S2R R5, SR_CgaCtaId ;  /* 0x0000000000051919 */ /* 0x000e220000008800 */
[----:B------:R-:W-:Y:S02]  /*5060*/  @P1 MOV R4, 0x400 ;  /* 0x0000040000041802 */ /* 0x000fe40000000f00 */
[----:B------:R-:W-:Y:S02]  /*5070*/  IADD3.X R17, R17, UR15, RZ, P2, !PT ;  /* 0x0000000f11117c10 */ /* 0x000fe400097fe4ff */
[----:B------:R-:W-:Y:S02]  /*5080*/  ISETP.GE.U32.AND P2, PT, R16, UR8, PT ;  /* 0x0000000810007c0c */ /* 0x000fe4000bf46070 */
[----:B------:R-:W-:Y:S02]  /*5090*/  LOP3.LUT R9, R9, 0x3, RZ, 0xc0, !PT ;  /* 0x0000000309097812 */ /* 0x000fe400078ec0ff */
[----:B0-----:R-:W-:-:S04]  /*50a0*/  @P1 LEA R4, R5, R4, 0x18 ;  /* 0x0000000405041211 */ /* 0x001fc800078ec0ff */
[----:B------:R0:W-:Y:S01]  /*50b0*/  @P1 SYNCS.ARRIVE.TRANS64.A1T0 RZ, [R4+URZ+0x58], RZ ;  /* 0x000058ff04ff19a7 */ /* 0x0001e2000810003f */
[----:B------:R-:W-:Y:S02]  /*50c0*/  ISETP.NE.U32.AND P1, PT, R3, 0x1, PT ;  /* 0x000000010300780c */ /* 0x000fe40003f25070 */
[----:B------:R-:W-:Y:S02]  /*50d0*/  SEL R3, RZ, 0x1, !P0 ;  /* 0x00000001ff037807 */ /* 0x000fe40004000000 */
[----:B------:R-:W-:Y:S02]  /*50e0*/  ISETP.GE.U32.AND.EX P0, PT, R17, UR9, PT, P2 ;  /* 0x0000000911007c0c */ /* 0x000fe4000bf06120 */
[----:B------:R-:W-:-:S04]  /*50f0*/  ISETP.GT.U32.AND P1, PT, R8, 0x3, !P1 ;  /* 0x000000030800780c */ /* 0x000fc80004f24070 */
[----:B0-----:R-:W-:-:S04]  /*5100*/  SEL R4, RZ, 0x1, !P1 ;  /* 0x00000001ff047807 */ /* 0x001fc80004800000 */
[--C-:B------:R-:W-:Y:S02]  /*5110*/  LOP3.LUT R10, R4, R10, R3.reuse, 0x96, !PT ;  /* 0x0000000a040a7212 */ /* 0x100fe400078e9603 */
[----:B------:R-:W-:Y:S02]  /*5120*/  PRMT R4, RZ, 0x7610, R4 ;  /* 0x00007610ff047816 */ /* 0x000fe40000000004 */
[----:B------:R-:W-:Y:S01]  /*5130*/  PRMT R3, RZ, 0x7610, R3 ;  /* 0x00007610ff037816 */ /* 0x000fe20000000003 */
[----:B------:R-:W-:Y:S06]  /*5140*/  @P0 BRA `(.L_x_114) ;  /* 0x00000004004c0947 */ /* 0x000fec0003800000 */
[----:B------:R-:W0:Y:S01]  /*5150*/  S2R R14, SR_CTAID.X ;  /* 0x00000000000e7919 */ /* 0x000e220000002500 */
[----:B------:R-:W-:Y:S01]  /*5160*/  ULDC.64 UR8, c[0x0][0x628] ;  /* 0x00018a0000087ab9 */ /* 0x000fe20000000a00 */
[----:B------:R-:W1:Y:S01]  /*5170*/  LDC R15, c[0x0][0x144] ;  /* 0x00005100ff0f7b82 */ /* 0x000e620000000800 */
[----:B------:R-:W-:Y:S01]  /*5180*/  ISETP.NE.U32.AND P0, PT, RZ, UR8, PT ;  /* 0x00000008ff007c0c */ /* 0x000fe2000bf05070 */
[----:B------:R-:W2:Y:S01]  /*5190*/  S2R R12, SR_CTAID.Y ;  /* 0x00000000000c7919 */ /* 0x000ea20000002600 */
[----:B------:R-:W-:Y:S01]  /*51a0*/  ULDC UR10, c[0x0][0x150] ;  /* 0x00005400000a7ab9 */ /* 0x000fe20000000800 */
[----:B------:R-:W-:Y:S01]  /*51b0*/  ULDC UR11, c[0x0][0x630] ;  /* 0x00018c00000b7ab9 */ /* 0x000fe20000000800 */
[----:B------:R-:W-:Y:S01]  /*51c0*/  ISETP.NE.AND.EX P0, PT, RZ, UR9, PT, P0 ;  /* 0x00000009ff007c0c */ /* 0x000fe2000bf05300 */
[----:B------:R-:W-:Y:S01]  /*51d0*/  IMAD.MOV.U32 R4, RZ, RZ, R16 ;  /* 0x000000ffff047224 */ /* 0x000fe200078e0010 */
[----:B0-----:R-:W-:-:S05]  /*51e0*/  I2FP.F32.U32 R5, R14 ;  /* 0x0000000e00057245 */ /* 0x001fca0000201000 */
[----:B------:R-:W-:Y:S01]  /*51f0*/  FMUL R20, R5, UR10 ;  /* 0x0000000a05147c20 */ /* 0x000fe20008400000 */
[----:B------:R-:W-:-:S05]  /*5200*/  IMAD.MOV.U32 R5, RZ, RZ, R17 ;  /* 0x000000ffff057224 */ /* 0x000fca00078e0011 */
[----:B--2---:R-:W-:Y:S05]  /*5210*/  @!P0 BRA `(.L_x_115) ;  /* 0x0000000000288947 */ /* 0x004fea0003800000 */
[----:B------:R-:W-:Y:S02]  /*5220*/  ULDC UR10, c[0x0][0x634] ;  /* 0x00018d00000a7ab9 */ /* 0x000fe40000000800 */
[----:B------:R-:W-:-:S05]  /*5230*/  IADD3 R5, P0, R16, UR10, RZ ;  /* 0x0000000a10057c10 */ /* 0x000fca000ff1e0ff */
[----:B------:R-:W-:-:S04]  /*5240*/  IMAD.X R13, RZ, RZ, R17, P0 ;  /* 0x000000ffff0d7224 */ /* 0x000fc800000e0611 */
[----:B------:R-:W-:-:S04]  /*5250*/  IMAD.WIDE.U32 R6, R13, UR8, RZ ;  /* 0x000000080d067c25 */ /* 0x000fc8000f8e00ff */
[----:B------:R-:W-:-:S04]  /*5260*/  IMAD.WIDE.U32 R6, P0, R5, UR9, R6 ;  /* 0x0000000905067c25 */ /* 0x000fc8000f800006 */
[----:B------:R-:W-:-:S04]  /*5270*/  IMAD.WIDE.U32 R4, R5, UR8, RZ ;  /* 0x0000000805047c25 */ /* 0x000fc8000f8e00ff */
[----:B------:R-:W-:Y:S01]  /*5280*/  IMAD.MOV.U32 R4, RZ, RZ, R7 ;  /* 0x000000ffff047224 */ /* 0x000fe200078e0007 */
[----:B------:R-:W-:Y:S01]  /*5290*/  IADD3 RZ, P1, R5, R6, RZ ;  /* 0x0000000605ff7210 */ /* 0x000fe20007f3e0ff */
[----:B------:R-:W-:-:S04]  /*52a0*/  IMAD.X R5, RZ, RZ, RZ, P0 ;  /* 0x000000ffff057224 */ /* 0x000fc800000e06ff */
[----:B------:R-:W-:-:S08]  /*52b0*/  IMAD.WIDE.U32.X R4, R13, UR9, R4, P1 ;  /* 0x000000090d047c25 */ /* 0x000fd000088e0404 */
.L_x_115:
[--C-:B------:R-:W-:Y:S01]  /*52c0*/  SHF.R.U64 R13, R4, UR11, R5.reuse ;  /* 0x0000000b040d7c19 */ /* 0x100fe20008001205 */
[----:B------:R-:W0:Y:S01]  /*52d0*/  F2I.U32.TRUNC.NTZ R20, R20 ;  /* 0x0000001400147305 */ /* 0x000e22000020f000 */
[----:B------:R-:W-:Y:S01]  /*52e0*/  SHF.R.U32.HI R4, RZ, UR11, R5 ;  /* 0x0000000bff047c19 */ /* 0x000fe20008011605 */
[----:B------:R-:W-:Y:S01]  /*52f0*/  ULDC.64 UR8, c[0x0][0x620] ;  /* 0x0001880000087ab9 */ /* 0x000fe20000000a00 */
[----:B------:R-:W-:Y:S01]  /*5300*/  IADD3 R7, P0, RZ, -R13, RZ ;  /* 0x8000000dff077210 */ /* 0x000fe20007f1e0ff */
[----:B------:R-:W-:Y:S01]  /*5310*/  ULDC.64 UR10, c[0x0][0x640] ;  /* 0x00019000000a7ab9 */ /* 0x000fe20000000a00 */
[----:B------:R-:W2:Y:S03]  /*5320*/  LDC R21, c[0x0][0x148] ;  /* 0x00005200ff157b82 */ /* 0x000ea60000000800 */
[----:B------:R-:W-:Y:S01]  /*5330*/  IMAD.X R4, RZ, RZ, ~R4, P0 ;  /* 0x000000ffff047224 */ /* 0x000fe200000e0e04 */
[----:B------:R-:W-:-:S03]  /*5340*/  ISETP.NE.U32.AND P0, PT, RZ, UR10, PT ;  /* 0x0000000aff007c0c */ /* 0x000fc6000bf05070 */
[----:B------:R-:W-:Y:S01]  /*5350*/  IMAD R6, R4, UR8, RZ ;  /* 0x0000000804067c24 */ /* 0x000fe2000f8e02ff */
[----:B------:R-:W-:Y:S01]  /*5360*/  ISETP.NE.AND.EX P0, PT, RZ, UR11, PT, P0 ;  /* 0x0000000bff007c0c */ /* 0x000fe2000bf05300 */
[----:B------:R-:W-:Y:S01]  /*5370*/  IMAD.WIDE.U32 R4, R7, UR8, R16 ;  /* 0x0000000807047c25 */ /* 0x000fe2000f8e0010 */
[----:B------:R-:W-:-:S03]  /*5380*/  ULDC UR8, c[0x0][0x618] ;  /* 0x0001860000087ab9 */ /* 0x000fc60000000800 */
[----:B------:R-:W-:Y:S01]  /*5390*/  IMAD R7, R7, UR9, R6 ;  /* 0x0000000907077c24 */ /* 0x000fe2000f8e0206 */
[----:B------:R-:W-:Y:S01]  /*53a0*/  ULDC UR9, c[0x0][0x154] ;  /* 0x0000550000097ab9 */ /* 0x000fe20000000800 */
[----:B0-----:R-:W-:Y:S02]  /*53b0*/  IMAD.MOV R6, RZ, RZ, -R20 ;  /* 0x000000ffff067224 */ /* 0x001fe400078e0a14 */
[----:B------:R-:W-:Y:S02]  /*53c0*/  IMAD.IADD R5, R5, 0x1, R7 ;  /* 0x0000000105057824 */ /* 0x000fe400078e0207 */
[----:B-1----:R-:W-:Y:S01]  /*53d0*/  IMAD R14, R15, R6, R14 ;  /* 0x000000060f0e7224 */ /* 0x002fe200078e020e */
[----:B------:R-:W-:Y:S02]  /*53e0*/  I2FP.F32.U32 R6, R12 ;  /* 0x0000000c00067245 */ /* 0x000fe40000201000 */
[--C-:B------:R-:W-:Y:S02]  /*53f0*/  SHF.R.U64 R15, R4, UR8, R5.reuse ;  /* 0x00000008040f7c19 */ /* 0x100fe40008001205 */
[----:B------:R-:W-:Y:S01]  /*5400*/  SHF.R.U32.HI R4, RZ, UR8, R5 ;  /* 0x00000008ff047c19 */ /* 0x000fe20008011605 */
[----:B------:R-:W-:Y:S01]  /*5410*/  FMUL R6, R6, UR9 ;  /* 0x0000000906067c20 */ /* 0x000fe20008400000 */
[----:B------:R-:W-:-:S02]  /*5420*/  ULDC UR8, c[0x0][0x608] ;  /* 0x0001820000087ab9 */ /* 0x000fc40000000800 */
[--C-:B------:R-:W-:Y:S01]  /*5430*/  SHF.R.U64 R22, R15, UR8, R4.reuse ;  /* 0x000000080f167c19 */ /* 0x100fe20008001204 */
[----:B------:R0:W1:Y:S01]  /*5440*/  F2I.U32.TRUNC.NTZ R24, R6 ;  /* 0x0000000600187305 */ /* 0x000062000020f000 */
[----:B------:R-:W-:Y:S01]  /*5450*/  SHF.R.U32.HI R5, RZ, UR8, R4 ;  /* 0x00000008ff057c19 */ /* 0x000fe20008011604 */
[----:B------:R-:W-:-:S03]  /*5460*/  ULDC UR8, c[0x0][0x658] ;  /* 0x0001960000087ab9 */ /* 0x000fc60000000800 */
[--C-:B------:R-:W-:Y:S02]  /*5470*/  SHF.R.U64 R20, R22, UR8, R5.reuse ;  /* 0x0000000816147c19 */ /* 0x100fe40008001205 */
[----:B------:R-:W-:-:S03]  /*5480*/  SHF.R.U32.HI R23, RZ, UR8, R5 ;  /* 0x00000008ff177c19 */ /* 0x000fc60008011605 */
[----:B------:R-:W-:Y:S02]  /*5490*/  IMAD.MOV.U32 R4, RZ, RZ, R20 ;  /* 0x000000ffff047224 */ /* 0x000fe400078e0014 */
[----:B------:R-:W-:Y:S01]  /*54a0*/  IMAD.MOV.U32 R5, RZ, RZ, R23 ;  /* 0x000000ffff057224 */ /* 0x000fe200078e0017 */
[----:B0-----:R-:W-:Y:S06]  /*54b0*/  @!P0 BRA `(.L_x_116) ;  /* 0x0000000000288947 */ /* 0x001fec0003800000 */
        /* <DEDUP_REMOVED lines=10> */
.L_x_116:
[----:B------:R-:W-:Y:S01]  /*5560*/  ISETP.NE.AND P0, PT, R2, 0x1, PT ;  /* 0x000000010200780c */ /* 0x000fe20003f05270 */
[----:B------:R-:W-:Y:S01]  /*5570*/  ULDC UR8, c[0x0][0x648] ;  /* 0x0001920000087ab9 */ /* 0x000fe20000000800 */
[----:B------:R-:W-:Y:S01]  /*5580*/  LOP3.LUT R22, R22, UR7, RZ, 0xc0, !PT ;  /* 0x0000000716167c12 */ /* 0x000fe2000f8ec0ff */
[----:B-1----:R-:W-:Y:S01]  /*5590*/  IMAD.MOV R24, RZ, RZ, -R24 ;  /* 0x000000ffff187224 */ /* 0x002fe200078e0a18 */
[----:B------:R-:W-:Y:S01]  /*55a0*/  SHF.R.U64 R5, R4, UR8, R5 ;  /* 0x0000000804057c19 */ /* 0x000fe20008001205 */
[----:B------:R-:W-:Y:S01]  /*55b0*/  ULDC UR8, c[0x0][0x638] ;  /* 0x00018e0000087ab9 */ /* 0x000fe20000000800 */
[----:B------:R-:W-:Y:S01]  /*55c0*/  LOP3.LUT R15, R15, UR4, RZ, 0xc0, !PT ;  /* 0x000000040f0f7c12 */ /* 0x000fe2000f8ec0ff */
[----:B------:R-:W-:Y:S01]  /*55d0*/  ULDC UR9, c[0x0][0x610] ;  /* 0x0001840000097ab9 */ /* 0x000fe20000000800 */
[----:B------:R-:W-:Y:S02]  /*55e0*/  IMAD.MOV.U32 R4, RZ, RZ, 0x1 ;  /* 0x00000001ff047424 */ /* 0x000fe400078e00ff */
[----:B------:R-:W-:-:S02]  /*55f0*/  IMAD.MOV R7, RZ, RZ, -R5 ;  /* 0x000000ffff077224 */ /* 0x000fc400078e0a05 */
[----:B------:R-:W-:Y:S02]  /*5600*/  IMAD R5, R5, UR5, R22 ;  /* 0x0000000505057c24 */ /* 0x000fe4000f8e0216 */
[----:B--2---:R-:W-:Y:S02]  /*5610*/  @P0 IMAD R14, R21, R24, R12 ;  /* 0x00000018150e0224 */ /* 0x004fe400078e020c */
[----:B------:R-:W-:Y:S01]  /*5620*/  IMAD R20, R7, UR8, R20 ;  /* 0x0000000807147c24 */ /* 0x000fe2000f8e0214 */
[----:B------:R-:W-:Y:S01]  /*5630*/  ULDC UR8, c[0x0][0x600] ;  /* 0x0001800000087ab9 */ /* 0x000fe20000000800 */
[----:B------:R-:W-:Y:S02]  /*5640*/  IMAD R14, R5, UR9, R14 ;  /* 0x00000009050e7c24 */ /* 0x000fe4000f8e020e */
[----:B------:R-:W-:-:S05]  /*5650*/  IMAD R5, R20, UR8, R15 ;  /* 0x0000000814057c24 */ /* 0x000fca000f8e020f */
[----:B------:R-:W-:Y:S02]  /*5660*/  SEL R20, R5, R14, !P0 ;  /* 0x0000000e05147207 */ /* 0x000fe40004000000 */
[----:B------:R-:W-:-:S07]  /*5670*/  SEL R12, R14, R5, !P0 ;  /* 0x000000050e0c7207 */ /* 0x000fce0004000000 */
.L_x_114:
[----:B------:R-:W-:Y:S05]  /*5680*/  BSYNC B1 ;  /* 0x0000000000017941 */ /* 0x000fea0003800000 */
.L_x_113:
[----:B------:R-:W-:-:S13]  /*5690*/  LOP3.LUT P0, RZ, R4, 0xff, RZ, 0xc0, !PT ;  /* 0x000000ff04ff7812 */ /* 0x000fda000780c0ff */
[----:B------:R-:W-:Y:S05]  /*56a0*/  @P0 BRA `(.L_x_117) ;  /* 0xfffffff400400947 */ /* 0x000fea000383ffff */
[----:B------:R-:W-:Y:S05]  /*56b0*/  BSYNC B0 ;  /* 0x0000000000007941 */ /* 0x000fea0003800000 */
.L_x_106:
[----:B------:R-:W-:-:S03]  /*56c0*/  UMOV UR8, 0xffffffff ;  /* 0xffffffff00087882 */ /* 0x000fc60000000000 */
[----:B------:R-:W-:Y:S05]  /*56d0*/  BRA.DIV UR8, `(.L_x_118) ;  /* 0x0000000608147947 */ /* 0x000fea000b800000 */
[----:B------:R-:W-:-:S13]  /*56e0*/  ELECT P6, URZ, PT ;  /* 0x00000000003f782f */ /* 0x000fda00038c0000 */
.L_x_132:
[----:B------:R-:W-:Y:S04]  /*56f0*/  BSSY B0, `(.L_x_119) ;  /* 0x000002b000007945 */ /* 0x000fe80003800000 */
[----:B------:R-:W-:Y:S05]  /*5700*/  @!P6 BRA `(.L_x_120) ;  /* 0x0000000000a4e947 */ /* 0x000fea0003800000 */
[----:B------:R-:W-:-:S04]  /*5710*/  LOP3.LUT R19, R19, 0x2, RZ, 0xfc, !PT ;  /* 0x0000000213137812 */ /* 0x000fc800078efcff */
[----:B------:R-:W-:-:S13]  /*5720*/  ISETP.NE.AND P0, PT, R19, 0x3, PT ;  /* 0x000000031300780c */ /* 0x000fda0003f05270 */
[----:B------:R-:W-:Y:S05]  /*5730*/  @!P0 BRA `(.L_x_121) ;  /* 0x0000000000048947 */ /* 0x000fea0003800000 */
[----:B------:R-:W-:Y:S01]  /*5740*/  BPT.TRAP 0x1 ;  /* 0x000000040000795c */ /* 0x000fe20000300000 */
.L_x_121:
[----:B------:R-:W0:Y:S01]  /*5750*/  S2R R3, SR_CgaCtaId ;  /* 0x0000000000037919 */ /* 0x000e220000008800 */
[----:B------:R-:W-:Y:S02]  /*5760*/  MOV R0, 0x400 ;  /* 0x0000040000007802 */ /* 0x000fe40000000f00 */
[----:B------:R-:W-:Y:S02]  /*5770*/  SHF.L.U32 R2, R10, 0x1f, RZ ;  /* 0x0000001f0a027819 */ /* 0x000fe400000006ff */
[----:B0-----:R-:W-:-:S05]  /*5780*/  LEA R0, R3, R0, 0x18 ;  /* 0x0000000003007211 */ /* 0x001fca00078ec0ff */
[----:B------:R-:W-:-:S04]  /*5790*/  VIADD R0, R0, 0x20 ;  /* 0x0000002000007836 */ /* 0x000fc80000000000 */
[C---:B------:R-:W-:Y:S02]  /*57a0*/  IMAD R5, R9.reuse, 0x8, R0 ;  /* 0x0000000809057824 */ /* 0x040fe400078e0200 */
[----:B------:R-:W-:Y:S02]  /*57b0*/  VIADD R9, R9, 0x1 ;  /* 0x0000000109097836 */ /* 0x000fe40000000000 */
[----:B------:R-:W0:Y:S03]  /*57c0*/  SYNCS.PHASECHK.TRANS64.TRYWAIT P0, [R5+URZ], R2 ;  /* 0x00000002050075a7 */ /* 0x000e26000800017f */
[----:B------:R-:W-:-:S04]  /*57d0*/  ISETP.NE.AND P1, PT, R9, 0x4, PT ;  /* 0x000000040900780c */ /* 0x000fc80003f25270 */
[----:B------:R-:W-:Y:S02]  /*57e0*/  SEL R3, RZ, 0x1, P1 ;  /* 0x00000001ff037807 */ /* 0x000fe40000800000 */
[----:B------:R-:W-:Y:S02]  /*57f0*/  SEL R9, R9, RZ, P1 ;  /* 0x000000ff09097207 */ /* 0x000fe40000800000 */
[----:B------:R-:W-:-:S03]  /*5800*/  LOP3.LUT R10, R10, R3, RZ, 0x3c, !PT ;  /* 0x000000030a0a7212 */ /* 0x000fc600078e3cff */
[----:B------:R-:W-:Y:S01]  /*5810*/  IMAD R7, R9, 0x8, R0 ;  /* 0x0000000809077824 */ /* 0x000fe200078e0200 */
[----:B------:R-:W-:Y:S01]  /*5820*/  SHF.L.U32 R4, R10, 0x1f, RZ ;  /* 0x0000001f0a047819 */ /* 0x000fe200000006ff */
[----:B0-----:R-:W-:Y:S06]  /*5830*/  @!P0 BRA `(.L_x_122) ;  /* 0x0000000000dc8947 */ /* 0x001fec0003800000 */
.L_x_133:
[----:B------:R-:W1:Y:S01]  /*5840*/  SYNCS.PHASECHK.TRANS64.TRYWAIT P0, [R7+URZ], R4 ;  /* 0x00000004070075a7 */ /* 0x000e62000800017f */
[----:B0-----:R-:W-:-:S05]  /*5850*/  VIADD R2, R9, 0x1 ;  /* 0x0000000109027836 */ /* 0x001fca0000000000 */
[----:B------:R-:W-:-:S04]  /*5860*/  ISETP.NE.AND P1, PT, R2, 0x4, PT ;  /* 0x000000040200780c */ /* 0x000fc80003f25270 */
[----:B------:R-:W-:Y:S02]  /*5870*/  SEL R3, RZ, 0x1, P1 ;  /* 0x00000001ff037807 */ /* 0x000fe40000800000 */
[----:B------:R-:W-:Y:S02]  /*5880*/  SEL R9, R2, RZ, P1 ;  /* 0x000000ff02097207 */ /* 0x000fe40000800000 */
[----:B------:R-:W-:-:S03]  /*5890*/  LOP3.LUT R11, R10, R3, RZ, 0x3c, !PT ;  /* 0x000000030a0b7212 */ /* 0x000fc600078e3cff */
[----:B------:R-:W-:Y:S01]  /*58a0*/  IMAD R6, R9, 0x8, R0 ;  /* 0x0000000809067824 */ /* 0x000fe200078e0200 */
[----:B------:R-:W-:Y:S01]  /*58b0*/  SHF.L.U32 R5, R11, 0x1f, RZ ;  /* 0x0000001f0b057819 */ /* 0x000fe200000006ff */
[----:B-1----:R-:W-:Y:S06]  /*58c0*/  @!P0 BRA `(.L_x_123) ;  /* 0x0000000000cc8947 */ /* 0x002fec0003800000 */
.L_x_134:
[----:B------:R-:W1:Y:S01]  /*58d0*/  SYNCS.PHASECHK.TRANS64.TRYWAIT P0, [R6+URZ], R5 ;  /* 0x00000005060075a7 */ /* 0x000e62000800017f */
[----:B------:R-:W-:-:S05]  /*58e0*/  VIADD R2, R9, 0x1 ;  /* 0x0000000109027836 */ /* 0x000fca0000000000 */
[----:B------:R-:W-:-:S04]  /*58f0*/  ISETP.NE.AND P1, PT, R2, 0x4, PT ;  /* 0x000000040200780c */ /* 0x000fc80003f25270 */
[----:B0-----:R-:W-:Y:S02]  /*5900*/  SEL R4, RZ, 0x1, P1 ;  /* 0x00000001ff047807 */ /* 0x001fe40000800000 */
[----:B------:R-:W-:Y:S02]  /*5910*/  SEL R3, R2, RZ, P1 ;  /* 0x000000ff02037207 */ /* 0x000fe40000800000 */
[----:B------:R-:W-:Y:S01]  /*5920*/  LOP3.LUT R4, R11, R4, RZ, 0x3c, !PT ;  /* 0x000000040b047212 */ /* 0x000fe200078e3cff */
[----:B-1----:R-:W-:Y:S06]  /*5930*/  @!P0 BRA `(.L_x_124) ;  /* 0x0000000000c48947 */ /* 0x002fec0003800000 */
.L_x_135:
[----:B------:R-:W-:Y:S01]  /*5940*/  IMAD R3, R3, 0x8, R0 ;  /* 0x0000000803037824 */ /* 0x000fe200078e0200 */
[----:B------:R-:W-:-:S07]  /*5950*/  SHF.L.U32 R0, R4, 0x1f, RZ ;  /* 0x0000001f04007819 */ /* 0x000fce00000006ff */
.L_x_125:
[----:B-1----:R1:W2:Y:S02]  /*5960*/  SYNCS.PHASECHK.TRANS64.TRYWAIT P0, [R3+URZ], R0 ;  /* 0x00000000030075a7 */ /* 0x0022a4000800017f */
[----:B--2---:R-:W-:Y:S05]  /*5970*/  @!P0 NANOSLEEP.SYNCS 0x989680 ;  /* 0x009896800000895d */ /* 0x004fea0003900000 */
[----:B------:R-:W2:Y:S02]  /*5980*/  @!P0 SYNCS.PHASECHK.TRANS64 P0, [R3+URZ], R0 ;  /* 0x00000000030085a7 */ /* 0x000ea4000800007f */
[----:B--2---:R-:W-:Y:S05]  /*5990*/  @!P0 BRA `(.L_x_125) ;  /* 0xfffffffc00f08947 */ /* 0x004fea000383ffff */
.L_x_120:
[----:B------:R-:W-:Y:S05]  /*59a0*/  BSYNC B0 ;  /* 0x0000000000007941 */ /* 0x000fea0003800000 */
.L_x_119:
[----:B------:R-:W-:Y:S05]  /*59b0*/  EXIT ;  /* 0x000000000000794d */ /* 0x000fea0003800000 */
.L_x_21:
[----:B---3--:R3:W4:Y:S02]  /*59c0*/  SYNCS.PHASECHK.TRANS64.TRYWAIT P1, [R3+URZ], R0 ;  /* 0x00000000030075a7 */ /* 0x008724000802017f */
[----:B----4-:R-:W-:Y:S05]  /*59d0*/  @!P1 NANOSLEEP.SYNCS 0x989680 ;  /* 0x009896800000995d */ /* 0x010fea0003900000 */
[----:B------:R-:W4:Y:S02]  /*59e0*/  @!P1 SYNCS.PHASECHK.TRANS64 P1, [R3+URZ], R0 ;  /* 0x00000000030095a7 */ /* 0x000f24000802007f */
[----:B----4-:R-:W-:Y:S05]  /*59f0*/  @!P1 BRA `(.L_x_21) ;  /* 0xfffffffc00f09947 */ /* 0x010fea000383ffff */
[----:B------:R-:W-:Y:S05]  /*5a00*/  BRA `(.L_x_20) ;  /* 0xffffffb800c07947 */ /* 0x000fea000383ffff */
.L_x_26:
[----:B-1----:R1:W2:Y:S02]  /*5a10*/  SYNCS.PHASECHK.TRANS64.TRYWAIT P1, [R5+URZ], R4 ;  /* 0x00000004050075a7 */ /* 0x0022a4000802017f */
[----:B--2---:R-:W-:Y:S05]  /*5a20*/  @!P1 NANOSLEEP.SYNCS 0x989680 ;  /* 0x009896800000995d */ /* 0x004fea0003900000 */
[----:B------:R-:W2:Y:S02]  /*5a30*/  @!P1 SYNCS.PHASECHK.TRANS64 P1, [R5+URZ], R4 ;  /* 0x00000004050095a7 */ /* 0x000ea4000802007f */
[----:B--2---:R-:W-:Y:S05]  /*5a40*/  @!P1 BRA `(.L_x_26) ;  /* 0xfffffffc00f09947 */ /* 0x004fea000383ffff */
[----:B------:R-:W-:Y:S05]  /*5a50*/  BRA `(.L_x_25) ;  /* 0xffffffbc00b07947 */ /* 0x000fea000383ffff */
.L_x_107:
[----:B------:R-:W-:Y:S01]  /*5a60*/  BSSY B1, `(.L_x_126) ;  /* 0x0000006000017945 */ /* 0x000fe20003800000 */
[----:B------:R-:W-:-:S07]  /*5a70*/  IMAD.MOV.U32 R15, RZ, RZ, -0x1 ;  /* 0xffffffffff0f7424 */ /* 0x000fce00078e00ff */
[----:B------:R-:W-:Y:S05]  /*5a80*/  WARPSYNC.COLLECTIVE R15, `(.L_x_127) ;  /* 0x000000000f0c7348 */ /* 0x000fea0003c00000 */
[----:B------:R-:W-:Y:S02]  /*5a90*/  ELECT P6, UR62, PT ;  /* 0x00000000003e782f */ /* 0x000fe400038c0000 */
[----:B------:R-:W-:Y:S01]  /*5aa0*/  MOV R14, UR62 ;  /* 0x0000003e000e7c02 */ /* 0x000fe20008000f00 */
[----:B------:R-:W-:Y:S10]  /*5ab0*/  ENDCOLLECTIVE ;  /* 0x000000000000791b */ /* 0x000ff40003800000 */
.L_x_127:
[----:B------:R-:W-:Y:S05]  /*5ac0*/  BSYNC B1 ;  /* 0x0000000000017941 */ /* 0x000fea0003800000 */
.L_x_126:
[----:B------:R-:W-:Y:S05]  /*5ad0*/  BRA `(.L_x_128) ;  /* 0xfffffff000407947 */ /* 0x000fea000383ffff */
.L_x_110:
[----:B-1----:R1:W2:Y:S02]  /*5ae0*/  SYNCS.PHASECHK.TRANS64.TRYWAIT P0, [R22+URZ+0x20], R7 ;  /* 0x00002007160075a7 */ /* 0x0022a4000800017f */
[----:B--2---:R-:W-:Y:S05]  /*5af0*/  @!P0 NANOSLEEP.SYNCS 0x989680 ;  /* 0x009896800000895d */ /* 0x004fea0003900000 */
[----:B------:R-:W2:Y:S02]  /*5b00*/  @!P0 SYNCS.PHASECHK.TRANS64 P0, [R22+URZ+0x20], R7 ;  /* 0x00002007160085a7 */ /* 0x000ea4000800007f */
[----:B--2---:R-:W-:Y:S05]  /*5b10*/  @!P0 BRA `(.L_x_110) ;  /* 0xfffffffc00f08947 */ /* 0x004fea000383ffff */
[----:B------:R-:W-:Y:S05]  /*5b20*/  BRA `(.L_x_129) ;  /* 0xfffffff0007c7947 */ /* 0x000fea000383ffff */
.L_x_118:
[----:B------:R-:W-:Y:S01]  /*5b30*/  BSSY B0, `(.L_x_130) ;  /* 0x0000006000007945 */ /* 0x000fe20003800000 */
[----:B------:R-:W-:-:S07]  /*5b40*/  IMAD.MOV.U32 R15, RZ, RZ, -0x1 ;  /* 0xffffffffff0f7424 */ /* 0x000fce00078e00ff */
[----:B------:R-:W-:Y:S05]  /*5b50*/  WARPSYNC.COLLECTIVE R15, `(.L_x_131) ;  /* 0x000000000f0c7348 */ /* 0x000fea0003c00000 */
[----:B------:R-:W-:Y:S02]  /*5b60*/  ELECT P6, UR62, PT ;  /* 0x00000000003e782f */ /* 0x000fe400038c0000 */
[----:B------:R-:W-:Y:S01]  /*5b70*/  MOV R14, UR62 ;  /* 0x0000003e000e7c02 */ /* 0x000fe20008000f00 */
[----:B------:R-:W-:Y:S10]  /*5b80*/  ENDCOLLECTIVE ;  /* 0x000000000000791b */ /* 0x000ff40003800000 */
.L_x_131:
[----:B------:R-:W-:Y:S05]  /*5b90*/  BSYNC B0 ;  /* 0x0000000000007941 */ /* 0x000fea0003800000 */
.L_x_130:
[----:B------:R-:W-:Y:S05]  /*5ba0*/  BRA `(.L_x_132) ;  /* 0xfffffff800d07947 */ /* 0x000fea000383ffff */
.L_x_122:
[----:B0-----:R0:W1:Y:S02]  /*5bb0*/  SYNCS.PHASECHK.TRANS64.TRYWAIT P0, [R5+URZ], R2 ;  /* 0x00000002050075a7 */ /* 0x001064000800017f */
[----:B-1----:R-:W-:Y:S05]  /*5bc0*/  @!P0 NANOSLEEP.SYNCS 0x989680 ;  /* 0x009896800000895d */ /* 0x002fea0003900000 */
[----:B------:R-:W1:Y:S02]  /*5bd0*/  @!P0 SYNCS.PHASECHK.TRANS64 P0, [R5+URZ], R2 ;  /* 0x00000002050085a7 */ /* 0x000e64000800007f */
[----:B-1----:R-:W-:Y:S05]  /*5be0*/  @!P0 BRA `(.L_x_122) ;  /* 0xfffffffc00f08947 */ /* 0x002fea000383ffff */
[----:B------:R-:W-:Y:S05]  /*5bf0*/  BRA `(.L_x_133) ;  /* 0xfffffffc00107947 */ /* 0x000fea000383ffff */
.L_x_123:
[----:B0-----:R0:W1:Y:S02]  /*5c00*/  SYNCS.PHASECHK.TRANS64.TRYWAIT P0, [R7+URZ], R4 ;  /* 0x00000004070075a7 */ /* 0x001064000800017f */
[----:B-1----:R-:W-:Y:S05]  /*5c10*/  @!P0 NANOSLEEP.SYNCS 0x989680 ;  /* 0x009896800000895d */ /* 0x002fea0003900000 */
[----:B------:R-:W1:Y:S02]  /*5c20*/  @!P0 SYNCS.PHASECHK.TRANS64 P0, [R7+URZ], R4 ;  /* 0x00000004070085a7 */ /* 0x000e64000800007f */
[----:B-1----:R-:W-:Y:S05]  /*5c30*/  @!P0 BRA `(.L_x_123) ;  /* 0xfffffffc00f08947 */ /* 0x002fea000383ffff */
[----:B------:R-:W-:Y:S05]  /*5c40*/  BRA `(.L_x_134) ;  /* 0xfffffffc00207947 */ /* 0x000fea000383ffff */
.L_x_124:
[----:B0-----:R0:W1:Y:S02]  /*5c50*/  SYNCS.PHASECHK.TRANS64.TRYWAIT P0, [R6+URZ], R5 ;  /* 0x00000005060075a7 */ /* 0x001064000800017f */
[----:B-1----:R-:W-:Y:S05]  /*5c60*/  @!P0 NANOSLEEP.SYNCS 0x989680 ;  /* 0x009896800000895d */ /* 0x002fea0003900000 */
[----:B------:R-:W1:Y:S02]  /*5c70*/  @!P0 SYNCS.PHASECHK.TRANS64 P0, [R6+URZ], R5 ;  /* 0x00000005060085a7 */ /* 0x000e64000800007f */
[----:B-1----:R-:W-:Y:S05]  /*5c80*/  @!P0 BRA `(.L_x_124) ;  /* 0xfffffffc00f08947 */ /* 0x002fea000383ffff */
[----:B------:R-:W-:Y:S05]  /*5c90*/  BRA `(.L_x_135) ;  /* 0xfffffffc00287947 */ /* 0x000fea000383ffff */
.L_x_136:
[----:B------:R-:W-:-:S00]  /*5ca0*/  BRA `(.L_x_136) ;  /* 0xfffffffc00fc7947 */ /* 0x000fc0000383ffff */
[----:B------:R-:W-:-:S00]  /*5cb0*/  NOP ;  /* 0x0000000000007918 */ /* 0x000fc00000000000 */
        /* <DEDUP_REMOVED lines=12> */
.L_x_137:


//--------------------- .nv.global.init           --------------------------
	.section	.nv.global.init,"aw",@progbits
.nv.global.init:
	.type		$str$22,@object
	.size		$str$22,($str$23 - $str$22)
$str$22:
        /*0000*/ 	.byte	0x6b, 0x5f, 0x74, 0x69, 0x6c, 0x65, 0x5f, 0x63, 0x6f, 0x75, 0x6e, 0x74, 0x20, 0x3e, 0x3d, 0x20
        /*0010*/ 	.byte	0x31, 0x00
	.type		$str$23,@object
	.size		$str$23,(__unnamed_1 - $str$23)
$str$23:
        /*0012*/ 	.byte	0x2f, 0x74, 0x6d, 0x70, 0x2f, 0x63, 0x75, 0x74, 0x6c, 0x61, 0x73, 0x73, 0x5f, 0x73, 0x77, 0x65
        /*0022*/ 	.byte	0x65, 0x70, 0x5f, 0x73, 0x72, 0x63, 0x2f, 0x69, 0x6e, 0x63, 0x6c, 0x75, 0x64, 0x65, 0x2f, 0x63
        /*0032*/ 	.byte	0x75, 0x74, 0x6c, 0x61, 0x73, 0x73, 0x2f, 0x67, 0x65, 0x6d, 0x6d, 0x2f, 0x63, 0x6f, 0x6c, 0x6c
        /*0042*/ 	.byte	0x65, 0x63, 0x74, 0x69, 0x76, 0x65, 0x2f, 0x73, 0x6d, 0x39, 0x30, 0x5f, 0x6d, 0x6d, 0x61, 0x5f
        /*0052*/ 	.byte	0x74, 0x6d, 0x61, 0x5f, 0x67, 0x6d, 0x6d, 0x61, 0x5f, 0x73, 0x73, 0x5f, 0x77, 0x61, 0x72, 0x70
        /*0062*/ 	.byte	0x73, 0x70, 0x65, 0x63, 0x69, 0x61, 0x6c, 0x69, 0x7a, 0x65, 0x64, 0x2e, 0x68, 0x70, 0x70, 0x00
	.type		__unnamed_1,@object
	.size		__unnamed_1,(.L_0 - __unnamed_1)
__unnamed_1:
        /*0072*/ 	.byte	0x76, 0x6f, 0x69, 0x64, 0x20, 0x63, 0x75, 0x74, 0x6c, 0x61, 0x73, 0x73, 0x3a, 0x3a, 0x67, 0x65
        /* <DEDUP_REMOVED lines=173> */
        /*0b52*/ 	.byte	0x69, 0x74, 0x79, 0x5d, 0x00
.L_0:


//--------------------- .nv.shared._ZN7cutlass13device_kernelINS_4gemm6kernel13GemmUniversalIN4cute5tupleIJiiiiEEENS1_10collective13CollectiveMmaINS1_34MainloopSm90TmaGmmaWarpSpecializedILi4ENS5_IJNS4_1CILi2EEESB_NSA_ILi1EEEEEENS1_35KernelTmaWarpSpecializedCooperativeEEENS5_IJNSA_ILi128EEENSA_ILi64EEESG_EEEaNS5_IJlSC_lEEEaSJ_NS4_8TiledMMAINS4_8MMA_AtomIJNS4_4SM904GMMA26MMA_64x64x32_S32S8S8_SS_TNEEEENS4_6LayoutINS5_IJSB_SC_SC_EEENS5_IJSC_NSA_ILi0EEESS_EEEEENS5_IJNS4_10UnderscoreESV_SV_EEEEENS4_23SM90_TMA_LOAD_MULTICASTENS4_14ComposedLayoutINS4_7SwizzleILi3ELi4ELi3EEENS4_18smem_ptr_flag_bitsILi8EEENSQ_INS5_IJNSA_ILi8EEESG_EEENS5_IJSG_SC_EEEEEEEvNS4_8identityESY_S18_vS19_EENS_8epilogue10collective6detail29Sm90TmaWarpSpecializedAdapterINS1C_15DefaultEpilogueIaSJ_SJ_NS1B_6thread17LinearCombinationIaLi1EiiLNS1G_9ScaleType4KindE0ELNS_15FloatRoundStyleE2EaEENS1_15EpilogueDefaultEEEEEvvEEEEvNT_6ParamsE --------------------------
	.section	.nv.shared._ZN7cutlass13device_kernelINS_4gemm6kernel13GemmUniversalIN4cute5tupleIJiiiiEEENS1_10collective13CollectiveMmaINS1_34MainloopSm90TmaGmmaWarpSpecializedILi4ENS5_IJNS4_1CILi2EEESB_NSA_ILi1EEEEEENS1_35KernelTmaWarpSpecializedCooperativeEEENS5_IJNSA_ILi128EEENSA_ILi64EEESG_EEEaNS5_IJlSC_lEEEaSJ_NS4_8TiledMMAINS4_8MMA_AtomIJNS4_4SM904GMMA26MMA_64x64x32_S32S8S8_SS_TNEEEENS4_6LayoutINS5_IJSB_SC_SC_EEENS5_IJSC_NSA_ILi0EEESS_EEEEENS5_IJNS4_10UnderscoreESV_SV_EEEEENS4_23SM90_TMA_LOAD_MULTICASTENS4_14ComposedLayoutINS4_7SwizzleILi3ELi4ELi3EEENS4_18smem_ptr_flag_bitsILi8EEENSQ_INS5_IJNSA_ILi8EEESG_EEENS5_IJSG_SC_EEEEEEEvNS4_8identityESY_S18_vS19_EENS_8epilogue10collective6detail29Sm90TmaWarpSpecializedAdapterINS1C_15DefaultEpilogueIaSJ_SJ_NS1B_6thread17LinearCombinationIaLi1EiiLNS1G_9ScaleType4KindE0ELNS_15FloatRoundStyleE2EaEENS1_15EpilogueDefaultEEEEEvvEEEEvNT_6ParamsE,"aw",@nobits
	.sectionflags	@""
	.align	16
	.zero		1024


//--------------------- .nv.shared.reserved.0     --------------------------
	.section	.nv.shared.reserved.0,"aw",@nobits
	.weak		__nv_reservedSMEM_offset_0_alias
	.size		__nv_reservedSMEM_offset_0_alias, 0, 0
	.other		__nv_reservedSMEM_offset_0_alias,@"STO_CUDA_RESERVED_SHARED STV_DEFAULT"
__nv_reservedSMEM_offset_0_alias:
	.zero		0


//--------------------- .nv.global                --------------------------
	.section	.nv.global,"aw",@nobits
.nv.global:
	.type		_ZN39_INTERNAL_e2f1bf20_4_k_cu_68afd2c0_53094cute1_E,@object
	.size		_ZN39_INTERNAL_e2f1bf20_4_k_cu_68afd2c0_53094cute1_E,(_ZN39_INTERNAL_e2f1bf20_4_k_cu_68afd2c0_53094cuda3std3__45__cpo6cbeginE - _ZN39_INTERNAL_e2f1bf20_4_k_cu_68afd2c0_53094cute1_E)
_ZN39_INTERNAL_e2f1bf20_4_k_cu_68afd2c0_53094cute1_E:
	.zero		1
	.type		_ZN39_INTERNAL_e2f1bf20_4_k_cu_68afd2c0_53094cuda3std3__45__cpo6cbeginE,@object
	.size		_ZN39_INTERNAL_e2f1bf20_4_k_cu_68afd2c0_53094cuda3std3__45__cpo6cbeginE,(_ZN39_INTERNAL_e2f1bf20_4_k_cu_68afd2c0_53094cuda3std3__48in_placeE - _ZN39_INTERNAL_e2f1bf20_4_k_cu_68afd2c0_53094cuda3std3__45__cpo6cbeginE)
_ZN39_INTERNAL_e2f1bf20_4_k_cu_68afd2c0_53094cuda3std3__45__cpo6cbeginE:
	.zero		1
	.type		_ZN39_INTERNAL_e2f1bf20_4_k_cu_68afd2c0_53094cuda3std3__48in_placeE,@object
	.size		_ZN39_INTERNAL_e2f1bf20_4_k_cu_68afd2c0_53094cuda3std3__48in_placeE,(_ZN39_INTERNAL_e2f1bf20_4_k_cu_68afd2c0_53094cuda3std6ranges3__45__cpo9iter_moveE - _ZN39_INTERNAL_e2f1bf20_4_k_cu_68afd2c0_53094cuda3std3__48in_placeE)
_ZN39_INTERNAL_e2f1bf20_4_k_cu_68afd2c0_53094cuda3std3__48in_placeE:
	.zero		1
	.type		_ZN39_INTERNAL_e2f1bf20_4_k_cu_68afd2c0_53094cuda3std6ranges3__45__cpo9iter_moveE,@object
	.size		_ZN39_INTERNAL_e2f1bf20_4_k_cu_68afd2c0_53094cuda3std6ranges3__45__cpo9iter_moveE,(_ZN39_INTERNAL_e2f1bf20_4_k_cu_68afd2c0_53094cuda3std3__45__cpo5beginE - _ZN39_INTERNAL_e2f1bf20_4_k_cu_68afd2c0_53094cuda3std6ranges3__45__cpo9iter_moveE)
_ZN39_INTERNAL_e2f1bf20_4_k_cu_68afd2c0_53094cuda3std6ranges3__45__cpo9iter_moveE:
	.zero		1
	.type		_ZN39_INTERNAL_e2f1bf20_4_k_cu_68afd2c0_53094cuda3std3__45__cpo5beginE,@object
	.size		_ZN39_INTERNAL_e2f1bf20_4_k_cu_68afd2c0_53094cuda3std3__45__cpo5beginE,(_ZN39_INTERNAL_e2f1bf20_4_k_cu_68afd2c0_53094cuda3std3__441_GLOBAL__N__e2f1bf20_4_k_cu_68afd2c0_53096ignoreE - _ZN39_INTERNAL_e2f1bf20_4_k_cu_68afd2c0_53094cuda3std3__45__cpo5beginE)
_ZN39_INTERNAL_e2f1bf20_4_k_cu_68afd2c0_53094cuda3std3__45__cpo5beginE:
	.zero		1
	.type		_ZN39_INTERNAL_e2f1bf20_4_k_cu_68afd2c0_53094cuda3std3__441_GLOBAL__N__e2f1bf20_4_k_cu_68afd2c0_53096ignoreE,@object
	.size		_ZN39_INTERNAL_e2f1bf20_4_k_cu_68afd2c0_53094cuda3std3__441_GLOBAL__N__e2f1bf20_4_k_cu_68afd2c0_53096ignoreE,(_ZN39_INTERNAL_e2f1bf20_4_k_cu_68afd2c0_53094cute7productE - _ZN39_INTERNAL_e2f1bf20_4_k_cu_68afd2c0_53094cuda3std3__441_GLOBAL__N__e2f1bf20_4_k_cu_68afd2c0_53096ignoreE)
_ZN39_INTERNAL_e2f1bf20_4_k_cu_68afd2c0_53094cuda3std3__441_GLOBAL__N__e2f1bf20_4_k_cu_68afd2c0_53096ignoreE:
	.zero		1
	.type		_ZN39_INTERNAL_e2f1bf20_4_k_cu_68afd2c0_53094cute7productE,@object
	.size		_ZN39_INTERNAL_e2f1bf20_4_k_cu_68afd2c0_53094cute7productE,(_ZN39_INTERNAL_e2f1bf20_4_k_cu_68afd2c0_53094cuda3std3__45__cpo3endE - _ZN39_INTERNAL_e2f1bf20_4_k_cu_68afd2c0_53094cute7productE)
_ZN39_INTERNAL_e2f1bf20_4_k_cu_68afd2c0_53094cute7productE:
	.zero		1
	.type		_ZN39_INTERNAL_e2f1bf20_4_k_cu_68afd2c0_53094cuda3std3__45__cpo3endE,@object
	.size		_ZN39_INTERNAL_e2f1bf20_4_k_cu_68afd2c0_53094cuda3std3__45__cpo3endE,(_ZN39_INTERNAL_e2f1bf20_4_k_cu_68afd2c0_53094cuda3std3__419piecewise_constructE - _ZN39_INTERNAL_e2f1bf20_4_k_cu_68afd2c0_53094cuda3std3__45__cpo3endE)
_ZN39_INTERNAL_e2f1bf20_4_k_cu_68afd2c0_53094cuda3std3__45__cpo3endE:
	.zero		1
	.type		_ZN39_INTERNAL_e2f1bf20_4_k_cu_68afd2c0_53094cuda3std3__419piecewise_constructE,@object
	.size		_ZN39_INTERNAL_e2f1bf20_4_k_cu_68afd2c0_53094cuda3std3__419piecewise_constructE,(_ZN39_INTERNAL_e2f1bf20_4_k_cu_68afd2c0_53094cuda3std3__45__cpo4cendE - _ZN39_INTERNAL_e2f1bf20_4_k_cu_68afd2c0_53094cuda3std3__419piecewise_constructE)
_ZN39_INTERNAL_e2f1bf20_4_k_cu_68afd2c0_53094cuda3std3__419piecewise_constructE:
	.zero		1
	.type		_ZN39_INTERNAL_e2f1bf20_4_k_cu_68afd2c0_53094cuda3std3__45__cpo4cendE,@object
	.size		_ZN39_INTERNAL_e2f1bf20_4_k_cu_68afd2c0_53094cuda3std3__45__cpo4cendE,(_ZN39_INTERNAL_e2f1bf20_4_k_cu_68afd2c0_53094cuda3std6ranges3__45__cpo4swapE - _ZN39_INTERNAL_e2f1bf20_4_k_cu_68afd2c0_53094cuda3std3__45__cpo4cendE)
_ZN39_INTERNAL_e2f1bf20_4_k_cu_68afd2c0_53094cuda3std3__45__cpo4cendE:
	.zero		1
	.type		_ZN39_INTERNAL_e2f1bf20_4_k_cu_68afd2c0_53094cuda3std6ranges3__45__cpo4swapE,@object
	.size		_ZN39_INTERNAL_e2f1bf20_4_k_cu_68afd2c0_53094cuda3std6ranges3__45__cpo4swapE,(.L_8 - _ZN39_INTERNAL_e2f1bf20_4_k_cu_68afd2c0_53094cuda3std6ranges3__45__cpo4swapE)
_ZN39_INTERNAL_e2f1bf20_4_k_cu_68afd2c0_53094cuda3std6ranges3__45__cpo4swapE:
	.zero		1
.L_8:


//--------------------- .nv.constant0._ZN7cutlass13device_kernelINS_4gemm6kernel13GemmUniversalIN4cute5tupleIJiiiiEEENS1_10collective13CollectiveMmaINS1_34MainloopSm90TmaGmmaWarpSpecializedILi4ENS5_IJNS4_1CILi2EEESB_NSA_ILi1EEEEEENS1_35KernelTmaWarpSpecializedCooperativeEEENS5_IJNSA_ILi128EEENSA_ILi64EEESG_EEEaNS5_IJlSC_lEEEaSJ_NS4_8TiledMMAINS4_8MMA_AtomIJNS4_4SM904GMMA26MMA_64x64x32_S32S8S8_SS_TNEEEENS4_6LayoutINS5_IJSB_SC_SC_EEENS5_IJSC_NSA_ILi0EEESS_EEEEENS5_IJNS4_10UnderscoreESV_SV_EEEEENS4_23SM90_TMA_LOAD_MULTICASTENS4_14ComposedLayoutINS4_7SwizzleILi3ELi4ELi3EEENS4_18smem_ptr_flag_bitsILi8EEENSQ_INS5_IJNSA_ILi8EEESG_EEENS5_IJSG_SC_EEEEEEEvNS4_8identityESY_S18_vS19_EENS_8epilogue10collective6detail29Sm90TmaWarpSpecializedAdapterINS1C_15DefaultEpilogueIaSJ_SJ_NS1B_6thread17LinearCombinationIaLi1EiiLNS1G_9ScaleType4KindE0ELNS_15FloatRoundStyleE2EaEENS1_15EpilogueDefaultEEEEEvvEEEEvNT_6ParamsE --------------------------
	.section	.nv.constant0._ZN7cutlass13device_kernelINS_4gemm6kernel13GemmUniversalIN4cute5tupleIJiiiiEEENS1_10collective13CollectiveMmaINS1_34MainloopSm90TmaGmmaWarpSpecializedILi4ENS5_IJNS4_1CILi2EEESB_NSA_ILi1EEEEEENS1_35KernelTmaWarpSpecializedCooperativeEEENS5_IJNSA_ILi128EEENSA_ILi64EEESG_EEEaNS5_IJlSC_lEEEaSJ_NS4_8TiledMMAINS4_8MMA_AtomIJNS4_4SM904GMMA26MMA_64x64x32_S32S8S8_SS_TNEEEENS4_6LayoutINS5_IJSB_SC_SC_EEENS5_IJSC_NSA_ILi0EEESS_EEEEENS5_IJNS4_10UnderscoreESV_SV_EEEEENS4_23SM90_TMA_LOAD_MULTICASTENS4_14ComposedLayoutINS4_7SwizzleILi3ELi4ELi3EEENS4_18smem_ptr_flag_bitsILi8EEENSQ_INS5_IJNSA_ILi8EEESG_EEENS5_IJSG_SC_EEEEEEEvNS4_8identityESY_S18_vS19_EENS_8epilogue10collective6detail29Sm90TmaWarpSpecializedAdapterINS1C_15DefaultEpilogueIaSJ_SJ_NS1B_6thread17LinearCombinationIaLi1EiiLNS1G_9ScaleType4KindE0ELNS_15FloatRoundStyleE2EaEENS1_15EpilogueDefaultEEEEEvvEEEEvNT_6ParamsE,"a",@progbits
	.sectionflags	@""
	.align	4
.nv.constant0._ZN7cutlass13device_kernelINS_4gemm6kernel13GemmUniversalIN4cute5tupleIJiiiiEEENS1_10collective13CollectiveMmaINS1_34MainloopSm90TmaGmmaWarpSpecializedILi4ENS5_IJNS4_1CILi2EEESB_NSA_ILi1EEEEEENS1_35KernelTmaWarpSpecializedCooperativeEEENS5_IJNSA_ILi128EEENSA_ILi64EEESG_EEEaNS5_IJlSC_lEEEaSJ_NS4_8TiledMMAINS4_8MMA_AtomIJNS4_4SM904GMMA26MMA_64x64x32_S32S8S8_SS_TNEEEENS4_6LayoutINS5_IJSB_SC_SC_EEENS5_IJSC_NSA_ILi0EEESS_EEEEENS5_IJNS4_10UnderscoreESV_SV_EEEEENS4_23SM90_TMA_LOAD_MULTICASTENS4_14ComposedLayoutINS4_7SwizzleILi3ELi4ELi3EEENS4_18smem_ptr_flag_bitsILi8EEENSQ_INS5_IJNSA_ILi8EEESG_EEENS5_IJSG_SC_EEEEEEEvNS4_8identityESY_S18_vS19_EENS_8epilogue10collective6detail29Sm90TmaWarpSpecializedAdapterINS1C_15DefaultEpilogueIaSJ_SJ_NS1B_6thread17LinearCombinationIaLi1EiiLNS1G_9ScaleType4KindE0ELNS_15FloatRoundStyleE2EaEENS1_15EpilogueDefaultEEEEEvvEEEEvNT_6ParamsE:
	.zero		1664


//--------------------- SYMBOLS --------------------------

	.type		.nv.reservedSmem.offset0,@object
	.size		.nv.reservedSmem.offset0,0x4
	.type		__assertfail,@function
